	.target	sm_90a

	.elftype	@"ET_EXEC"


//--------------------- .note.nv.tkinfo           --------------------------
	.section	.note.nv.tkinfo,"",@"SHT_NOTE"
	.sectionflags	@"SHF_NOTE_NV_TKINFO"
	.tkinfo
        /*0018*/ 	.word	0x00000002
        /*0030*/ 	.string	""
        /*0030*/ 	.string	"ptxas"
        /*0030*/ 	.string	"Cuda compilation tools, release 13.0, V13.0.88"
        /*0030*/ 	.string	"Build cuda_13.0.r13.0/compiler.36424714_0"
        /*0030*/ 	.string	"-arch sm_90a -m 64 "



//--------------------- .note.nv.cuinfo           --------------------------
	.section	.note.nv.cuinfo,"",@"SHT_NOTE"
	.sectionflags	@"SHF_NOTE_NV_CUINFO"
        /*0018*/ 	.short	0x0002
        /*001a*/ 	.short	0x005a
        /*001c*/ 	.short	0x0082
	.zero		2


//--------------------- .nv.info                  --------------------------
	.section	.nv.info,"",@"SHT_CUDA_INFO"
	.align	4


	//----- nvinfo : EIATTR_REGCOUNT
	.align		4
        /*0000*/ 	.byte	0x04, 0x2f
        /*0002*/ 	.short	(.L_15 - .L_14)
	.align		4
.L_14:
        /*0004*/ 	.word	index@(_ZN7cutlass13device_kernelINS_4gemm6kernel13GemmUniversalIN4cute5tupleIJiiiiEEENS1_10collective13CollectiveMmaINS1_34MainloopSm90TmaGmmaWarpSpecializedILi7ENS5_IJNS4_1CILi1EEENSA_ILi2EEESB_EEENS1_35KernelTmaWarpSpecializedCooperativeEEENS5_IJNSA_ILi128EEESG_SG_EEEaNS5_IJlSB_lEEEaSI_NS4_8TiledMMAINS4_8MMA_AtomIJNS4_4SM904GMMA27MMA_64x128x32_S32S8S8_SS_TNEEEENS4_6LayoutINS5_IJSC_SB_SB_EEENS5_IJSB_NSA_ILi0EEESR_EEEEENS5_IJNS4_10UnderscoreESU_SU_EEEEENS4_23SM90_TMA_LOAD_MULTICASTENS4_14ComposedLayoutINS4_7SwizzleILi3ELi4ELi3EEENS4_18smem_ptr_flag_bitsILi8EEENSP_INS5_IJNSA_ILi8EEESG_EEENS5_IJSG_SB_EEEEEEEvNS4_8identityENS4_13SM90_TMA_LOADES17_vS18_EENS_8epilogue10collective6detail29Sm90TmaWarpSpecializedAdapterINS1C_15DefaultEpilogueIaSI_SI_NS1B_6thread17LinearCombinationIaLi1EiiLNS1G_9ScaleType4KindE0ELNS_15FloatRoundStyleE2EaEENS1_15EpilogueDefaultEEEEEvvEEEEvNT_6ParamsE)
        /*0008*/ 	.word	0x000000a8


	//----- nvinfo : EIATTR_FRAME_SIZE
	.align		4
.L_15:
        /*000c*/ 	.byte	0x04, 0x11
        /*000e*/ 	.short	(.L_17 - .L_16)
	.align		4
.L_16:
        /*0010*/ 	.word	index@(_ZN7cutlass13device_kernelINS_4gemm6kernel13GemmUniversalIN4cute5tupleIJiiiiEEENS1_10collective13CollectiveMmaINS1_34MainloopSm90TmaGmmaWarpSpecializedILi7ENS5_IJNS4_1CILi1EEENSA_ILi2EEESB_EEENS1_35KernelTmaWarpSpecializedCooperativeEEENS5_IJNSA_ILi128EEESG_SG_EEEaNS5_IJlSB_lEEEaSI_NS4_8TiledMMAINS4_8MMA_AtomIJNS4_4SM904GMMA27MMA_64x128x32_S32S8S8_SS_TNEEEENS4_6LayoutINS5_IJSC_SB_SB_EEENS5_IJSB_NSA_ILi0EEESR_EEEEENS5_IJNS4_10UnderscoreESU_SU_EEEEENS4_23SM90_TMA_LOAD_MULTICASTENS4_14ComposedLayoutINS4_7SwizzleILi3ELi4ELi3EEENS4_18smem_ptr_flag_bitsILi8EEENSP_INS5_IJNSA_ILi8EEESG_EEENS5_IJSG_SB_EEEEEEEvNS4_8identityENS4_13SM90_TMA_LOADES17_vS18_EENS_8epilogue10collective6detail29Sm90TmaWarpSpecializedAdapterINS1C_15DefaultEpilogueIaSI_SI_NS1B_6thread17LinearCombinationIaLi1EiiLNS1G_9ScaleType4KindE0ELNS_15FloatRoundStyleE2EaEENS1_15EpilogueDefaultEEEEEvvEEEEvNT_6ParamsE)
        /*0014*/ 	.word	0x00000000


	//----- nvinfo : EIATTR_MIN_STACK_SIZE
	.align		4
.L_17:
        /*0018*/ 	.byte	0x04, 0x12
        /*001a*/ 	.short	(.L_19 - .L_18)
	.align		4
.L_18:
        /*001c*/ 	.word	index@(_ZN7cutlass13device_kernelINS_4gemm6kernel13GemmUniversalIN4cute5tupleIJiiiiEEENS1_10collective13CollectiveMmaINS1_34MainloopSm90TmaGmmaWarpSpecializedILi7ENS5_IJNS4_1CILi1EEENSA_ILi2EEESB_EEENS1_35KernelTmaWarpSpecializedCooperativeEEENS5_IJNSA_ILi128EEESG_SG_EEEaNS5_IJlSB_lEEEaSI_NS4_8TiledMMAINS4_8MMA_AtomIJNS4_4SM904GMMA27MMA_64x128x32_S32S8S8_SS_TNEEEENS4_6LayoutINS5_IJSC_SB_SB_EEENS5_IJSB_NSA_ILi0EEESR_EEEEENS5_IJNS4_10UnderscoreESU_SU_EEEEENS4_23SM90_TMA_LOAD_MULTICASTENS4_14ComposedLayoutINS4_7SwizzleILi3ELi4ELi3EEENS4_18smem_ptr_flag_bitsILi8EEENSP_INS5_IJNSA_ILi8EEESG_EEENS5_IJSG_SB_EEEEEEEvNS4_8identityENS4_13SM90_TMA_LOADES17_vS18_EENS_8epilogue10collective6detail29Sm90TmaWarpSpecializedAdapterINS1C_15DefaultEpilogueIaSI_SI_NS1B_6thread17LinearCombinationIaLi1EiiLNS1G_9ScaleType4KindE0ELNS_15FloatRoundStyleE2EaEENS1_15EpilogueDefaultEEEEEvvEEEEvNT_6ParamsE)
        /*0020*/ 	.word	0x00000000
.L_19:


//--------------------- .nv.compat                --------------------------
	.section	.nv.compat,"",@"SHT_CUDA_COMPAT_INFO"
	.align	4
        /*0000*/ 	.byte	0x02, 0x09, 0x01, 0x00, 0x02, 0x02, 0x04, 0x00, 0x02, 0x05, 0x05, 0x00, 0x03, 0x07, 0x01, 0x01
        /*0010*/ 	.byte	0x02, 0x03, 0x01, 0x00, 0x02, 0x06, 0x01, 0x00, 0x04, 0x0b, 0x08, 0x00, 0x00, 0x00, 0x00, 0x00
        /*0020*/ 	.byte	0x00, 0x00, 0x00, 0x00


//--------------------- .nv.info._ZN7cutlass13device_kernelINS_4gemm6kernel13GemmUniversalIN4cute5tupleIJiiiiEEENS1_10collective13CollectiveMmaINS1_34MainloopSm90TmaGmmaWarpSpecializedILi7ENS5_IJNS4_1CILi1EEENSA_ILi2EEESB_EEENS1_35KernelTmaWarpSpecializedCooperativeEEENS5_IJNSA_ILi128EEESG_SG_EEEaNS5_IJlSB_lEEEaSI_NS4_8TiledMMAINS4_8MMA_AtomIJNS4_4SM904GMMA27MMA_64x128x32_S32S8S8_SS_TNEEEENS4_6LayoutINS5_IJSC_SB_SB_EEENS5_IJSB_NSA_ILi0EEESR_EEEEENS5_IJNS4_10UnderscoreESU_SU_EEEEENS4_23SM90_TMA_LOAD_MULTICASTENS4_14ComposedLayoutINS4_7SwizzleILi3ELi4ELi3EEENS4_18smem_ptr_flag_bitsILi8EEENSP_INS5_IJNSA_ILi8EEESG_EEENS5_IJSG_SB_EEEEEEEvNS4_8identityENS4_13SM90_TMA_LOADES17_vS18_EENS_8epilogue10collective6detail29Sm90TmaWarpSpecializedAdapterINS1C_15DefaultEpilogueIaSI_SI_NS1B_6thread17LinearCombinationIaLi1EiiLNS1G_9ScaleType4KindE0ELNS_15FloatRoundStyleE2EaEENS1_15EpilogueDefaultEEEEEvvEEEEvNT_6ParamsE --------------------------
	.section	.nv.info._ZN7cutlass13device_kernelINS_4gemm6kernel13GemmUniversalIN4cute5tupleIJiiiiEEENS1_10collective13CollectiveMmaINS1_34MainloopSm90TmaGmmaWarpSpecializedILi7ENS5_IJNS4_1CILi1EEENSA_ILi2EEESB_EEENS1_35KernelTmaWarpSpecializedCooperativeEEENS5_IJNSA_ILi128EEESG_SG_EEEaNS5_IJlSB_lEEEaSI_NS4_8TiledMMAINS4_8MMA_AtomIJNS4_4SM904GMMA27MMA_64x128x32_S32S8S8_SS_TNEEEENS4_6LayoutINS5_IJSC_SB_SB_EEENS5_IJSB_NSA_ILi0EEESR_EEEEENS5_IJNS4_10UnderscoreESU_SU_EEEEENS4_23SM90_TMA_LOAD_MULTICASTENS4_14ComposedLayoutINS4_7SwizzleILi3ELi4ELi3EEENS4_18smem_ptr_flag_bitsILi8EEENSP_INS5_IJNSA_ILi8EEESG_EEENS5_IJSG_SB_EEEEEEEvNS4_8identityENS4_13SM90_TMA_LOADES17_vS18_EENS_8epilogue10collective6detail29Sm90TmaWarpSpecializedAdapterINS1C_15DefaultEpilogueIaSI_SI_NS1B_6thread17LinearCombinationIaLi1EiiLNS1G_9ScaleType4KindE0ELNS_15FloatRoundStyleE2EaEENS1_15EpilogueDefaultEEEEEvvEEEEvNT_6ParamsE,"",@"SHT_CUDA_INFO"
	.sectionflags	@""
	.align	4


	//----- nvinfo : EIATTR_CUDA_API_VERSION
	.align		4
        /*0000*/ 	.byte	0x04, 0x37
        /*0002*/ 	.short	(.L_21 - .L_20)
.L_20:
        /*0004*/ 	.word	0x00000082


	//----- nvinfo : EIATTR_KPARAM_INFO
	.align		4
.L_21:
        /*0008*/ 	.byte	0x04, 0x17
        /*000a*/ 	.short	(.L_23 - .L_22)
.L_22:
        /*000c*/ 	.word	0x00000000
        /*0010*/ 	.short	0x0000
        /*0012*/ 	.short	0x0070
        /*0014*/ 	.byte	0x00, 0xf0, 0x01, 0x10


	//----- nvinfo : EIATTR_SPARSE_MMA_MASK
	.align		4
.L_23:
        /*0018*/ 	.byte	0x03, 0x50
        /*001a*/ 	.short	0x0000


	//----- nvinfo : EIATTR_MAXREG_COUNT
	.align		4
        /*001c*/ 	.byte	0x03, 0x1b
        /*001e*/ 	.short	0x00a8


	//----- nvinfo : EIATTR_NUM_BARRIERS
	.align		4
        /*0020*/ 	.byte	0x02, 0x4c
        /*0022*/ 	.byte	0x01
	.zero		1


	//----- nvinfo : EIATTR_EXTERNS
	.align		4
        /*0024*/ 	.byte	0x04, 0x0f
        /*0026*/ 	.short	(.L_25 - .L_24)


	//   ....[0]....
	.align		4
.L_24:
        /*0028*/ 	.word	index@(__assertfail)


	//----- nvinfo : EIATTR_MERCURY_ISA_VERSION
	.align		4
.L_25:
        /*002c*/ 	.byte	0x03, 0x5f
        /*002e*/ 	.short	0x0101


	//----- nvinfo : EIATTR_INT_WARP_WIDE_INSTR_OFFSETS
	.align		4
        /*0030*/ 	.byte	0x04, 0x31
        /*0032*/ 	.short	(.L_27 - .L_26)


	//   ....[0]....
.L_26:
        /*0034*/ 	.word	0x000004e0


	//   ....[1]....
        /*0038*/ 	.word	0x00000500


	//   ....[2]....
        /*003c*/ 	.word	0x00000690


	//----- nvinfo : EIATTR_COOP_GROUP_MASK_REGIDS
	.align		4
.L_27:
        /*0040*/ 	.byte	0x04, 0x29
        /*0042*/ 	.short	(.L_29 - .L_28)


	//   ....[0]....
.L_28:
        /*0044*/ 	.word	0xffffffff


	//   ....[1]....
        /*0048*/ 	.word	0xffffffff


	//   ....[2]....
        /*004c*/ 	.word	0xffffffff


	//   ....[3]....
        /*0050*/ 	.word	0xffffffff


	//   ....[4]....
        /*0054*/ 	.word	0xffffffff


	//   ....[5]....
        /*0058*/ 	.word	0xffffffff


	//----- nvinfo : EIATTR_COOP_GROUP_INSTR_OFFSETS
	.align		4
.L_29:
        /*005c*/ 	.byte	0x04, 0x28
        /*005e*/ 	.short	(.L_31 - .L_30)


	//   ....[0]....
.L_30:
        /*0060*/ 	.word	0x00000060


	//   ....[1]....
        /*0064*/ 	.word	0x00000070


	//   ....[2]....
        /*0068*/ 	.word	0x00000130


	//   ....[3]....
        /*006c*/ 	.word	0x00000320


	//   ....[4]....
        /*0070*/ 	.word	0x000007f0


	//   ....[5]....
        /*0074*/ 	.word	0x00001430


	//----- nvinfo : EIATTR_REG_RECONFIG
	.align		4
.L_31:
        /*0078*/ 	.byte	0x01, 0x54
	.zero		2


	//----- nvinfo : EIATTR_SYSCALL_OFFSETS
	.align		4
        /*007c*/ 	.byte	0x04, 0x46
        /*007e*/ 	.short	(.L_33 - .L_32)


	//   ....[0]....
.L_32:
        /*0080*/ 	.word	0x00001620


	//----- nvinfo : EIATTR_MBARRIER_INSTR_OFFSETS
	.align		4
.L_33:
        /*0084*/ 	.byte	0x04, 0x39
        /*0086*/ 	.short	(.L_35 - .L_34)


	//   ....[0]....
.L_34:
        /*0088*/ 	.word	0x00000230
        /*008c*/ 	.word	0x000000ff
        /*0090*/ 	.word	0x00000000
        /*0094*/ 	.short	0x0100
        /*0096*/ 	.byte	0x08
	.zero		1


	//   ....[1]....
        /*0098*/ 	.word	0x00000240
        /*009c*/ 	.word	0x000000ff
        /*00a0*/ 	.word	0x00000038
        /*00a4*/ 	.short	0x0100
        /*00a6*/ 	.byte	0x08
	.zero		1


	//   ....[2]....
        /*00a8*/ 	.word	0x00000250
        /*00ac*/ 	.word	0x000000ff
        /*00b0*/ 	.word	0x00000008
        /*00b4*/ 	.short	0x0100
        /*00b6*/ 	.byte	0x08
	.zero		1


	//   ....[3]....
        /*00b8*/ 	.word	0x00000260
        /*00bc*/ 	.word	0x000000ff
        /*00c0*/ 	.word	0x00000040
        /*00c4*/ 	.short	0x0100
        /*00c6*/ 	.byte	0x08
	.zero		1


	//   ....[4]....
        /*00c8*/ 	.word	0x00000270
        /*00cc*/ 	.word	0x000000ff
        /*00d0*/ 	.word	0x00000010
        /*00d4*/ 	.short	0x0100
        /*00d6*/ 	.byte	0x08
	.zero		1


	//   ....[5]....
        /*00d8*/ 	.word	0x00000280
        /*00dc*/ 	.word	0x000000ff
        /*00e0*/ 	.word	0x00000048
        /*00e4*/ 	.short	0x0100
        /*00e6*/ 	.byte	0x08
	.zero		1


	//   ....[6]....
        /*00e8*/ 	.word	0x00000290
        /*00ec*/ 	.word	0x000000ff
        /*00f0*/ 	.word	0x00000018
        /*00f4*/ 	.short	0x0100
        /*00f6*/ 	.byte	0x08
	.zero		1


	//   ....[7]....
        /*00f8*/ 	.word	0x000002a0
        /*00fc*/ 	.word	0x000000ff
        /*0100*/ 	.word	0x00000050
        /*0104*/ 	.short	0x0100
        /*0106*/ 	.byte	0x08
	.zero		1


	//   ....[8]....
        /*0108*/ 	.word	0x000002b0
        /*010c*/ 	.word	0x000000ff
        /*0110*/ 	.word	0x00000020
        /*0114*/ 	.short	0x0100
        /*0116*/ 	.byte	0x08
	.zero		1


	//   ....[9]....
        /*0118*/ 	.word	0x000002c0
        /*011c*/ 	.word	0x000000ff
        /*0120*/ 	.word	0x00000058
        /*0124*/ 	.short	0x0100
        /*0126*/ 	.byte	0x08
	.zero		1


	//   ....[10]....
        /*0128*/ 	.word	0x000002d0
        /*012c*/ 	.word	0x000000ff
        /*0130*/ 	.word	0x00000028
        /*0134*/ 	.short	0x0100
        /*0136*/ 	.byte	0x08
	.zero		1


	//   ....[11]....
        /*0138*/ 	.word	0x000002e0
        /*013c*/ 	.word	0x000000ff
        /*0140*/ 	.word	0x00000060
        /*0144*/ 	.short	0x0100
        /*0146*/ 	.byte	0x08
	.zero		1


	//   ....[12]....
        /*0148*/ 	.word	0x000002f0
        /*014c*/ 	.word	0x000000ff
        /*0150*/ 	.word	0x00000030
        /*0154*/ 	.short	0x0100
        /*0156*/ 	.byte	0x08
	.zero		1


	//   ....[13]....
        /*0158*/ 	.word	0x00000300
        /*015c*/ 	.word	0x000000ff
        /*0160*/ 	.word	0x00000068
        /*0164*/ 	.short	0x0100
        /*0166*/ 	.byte	0x08
	.zero		1


	//   ....[14]....
        /*0168*/ 	.word	0x00000720
        /*016c*/ 	.word	0x000000ff
        /*0170*/ 	.word	0x00000080
        /*0174*/ 	.short	0x0100
        /*0176*/ 	.byte	0x06
	.zero		1


	//   ....[15]....
        /*0178*/ 	.word	0x000007a0
        /*017c*/ 	.word	0x000000ff
        /*0180*/ 	.word	0x00000088
        /*0184*/ 	.short	0x0100
        /*0186*/ 	.byte	0x06
	.zero		1


	//   ....[16]....
        /*0188*/ 	.word	0x000016f0
        /*018c*/ 	.word	0x00000003
        /*0190*/ 	.word	0x00000000
        /*0194*/ 	.short	0x010a
        /*0196*/ 	.byte	0x3f
	.zero		1


	//   ....[17]....
        /*0198*/ 	.word	0x00001750
        /*019c*/ 	.word	0x00000003
        /*01a0*/ 	.word	0x00000000
        /*01a4*/ 	.short	0x010a
        /*01a6*/ 	.byte	0x3f
	.zero		1


	//   ....[18]....
        /*01a8*/ 	.word	0x00001ad0
        /*01ac*/ 	.word	0x00000005
        /*01b0*/ 	.word	0x00000000
        /*01b4*/ 	.short	0x010a
        /*01b6*/ 	.byte	0x3f
	.zero		1


	//   ....[19]....
        /*01b8*/ 	.word	0x00001b10
        /*01bc*/ 	.word	0x00000005
        /*01c0*/ 	.word	0x00000000
        /*01c4*/ 	.short	0x010a
        /*01c6*/ 	.byte	0x3f
	.zero		1


	//   ....[20]....
        /*01c8*/ 	.word	0x00001d70
        /*01cc*/ 	.word	0x00000004
        /*01d0*/ 	.word	0x00000000
        /*01d4*/ 	.short	0x0101
        /*01d6*/ 	.byte	0x3f
	.zero		1


	//   ....[21]....
        /*01d8*/ 	.word	0x00001f90
        /*01dc*/ 	.word	0x00000000
        /*01e0*/ 	.word	0x00000000
        /*01e4*/ 	.short	0x0101
        /*01e6*/ 	.byte	0x3f
	.zero		1


	//   ....[22]....
        /*01e8*/ 	.word	0x000062e0
        /*01ec*/ 	.word	0x00000014
        /*01f0*/ 	.word	0x00000038
        /*01f4*/ 	.short	0x010a
        /*01f6*/ 	.byte	0x3f
	.zero		1


	//   ....[23]....
        /*01f8*/ 	.word	0x000066d0
        /*01fc*/ 	.word	0x00000006
        /*0200*/ 	.word	0x00000088
        /*0204*/ 	.short	0x0101
        /*0206*/ 	.byte	0x3f
	.zero		1


	//   ....[24]....
        /*0208*/ 	.word	0x00006dd0
        /*020c*/ 	.word	0x00000007
        /*0210*/ 	.word	0x00000000
        /*0214*/ 	.short	0x010a
        /*0216*/ 	.byte	0x3f
	.zero		1


	//   ....[25]....
        /*0218*/ 	.word	0x00006e50
        /*021c*/ 	.word	0x00000006
        /*0220*/ 	.word	0x00000000
        /*0224*/ 	.short	0x010a
        /*0226*/ 	.byte	0x3f
	.zero		1


	//   ....[26]....
        /*0228*/ 	.word	0x00006ee0
        /*022c*/ 	.word	0x00000007
        /*0230*/ 	.word	0x00000000
        /*0234*/ 	.short	0x010a
        /*0236*/ 	.byte	0x3f
	.zero		1


	//   ....[27]....
        /*0238*/ 	.word	0x00006f70
        /*023c*/ 	.word	0x00000006
        /*0240*/ 	.word	0x00000000
        /*0244*/ 	.short	0x010a
        /*0246*/ 	.byte	0x3f
	.zero		1


	//   ....[28]....
        /*0248*/ 	.word	0x00007000
        /*024c*/ 	.word	0x00000007
        /*0250*/ 	.word	0x00000000
        /*0254*/ 	.short	0x010a
        /*0256*/ 	.byte	0x3f
	.zero		1


	//   ....[29]....
        /*0258*/ 	.word	0x00007090
        /*025c*/ 	.word	0x00000006
        /*0260*/ 	.word	0x00000000
        /*0264*/ 	.short	0x010a
        /*0266*/ 	.byte	0x3f
	.zero		1


	//   ....[30]....
        /*0268*/ 	.word	0x00007120
        /*026c*/ 	.word	0x00000005
        /*0270*/ 	.word	0x00000000
        /*0274*/ 	.short	0x010a
        /*0276*/ 	.byte	0x3f
	.zero		1


	//   ....[31]....
        /*0278*/ 	.word	0x00007180
        /*027c*/ 	.word	0x00000003
        /*0280*/ 	.word	0x00000000
        /*0284*/ 	.short	0x010a
        /*0286*/ 	.byte	0x3f
	.zero		1


	//   ....[32]....
        /*0288*/ 	.word	0x000071d0
        /*028c*/ 	.word	0x00000005
        /*0290*/ 	.word	0x00000000
        /*0294*/ 	.short	0x010a
        /*0296*/ 	.byte	0x3f
	.zero		1


	//   ....[33]....
        /*0298*/ 	.word	0x000072a0
        /*029c*/ 	.word	0x00000014
        /*02a0*/ 	.word	0x00000038
        /*02a4*/ 	.short	0x010a
        /*02a6*/ 	.byte	0x3f
	.zero		1


	//   ....[34]....
        /*02a8*/ 	.word	0x00007370
        /*02ac*/ 	.word	0x00000007
        /*02b0*/ 	.word	0x00000000
        /*02b4*/ 	.short	0x010a
        /*02b6*/ 	.byte	0x3f
	.zero		1


	//   ....[35]....
        /*02b8*/ 	.word	0x000073c0
        /*02bc*/ 	.word	0x00000006
        /*02c0*/ 	.word	0x00000000
        /*02c4*/ 	.short	0x010a
        /*02c6*/ 	.byte	0x3f
	.zero		1


	//   ....[36]....
        /*02c8*/ 	.word	0x00007410
        /*02cc*/ 	.word	0x00000007
        /*02d0*/ 	.word	0x00000000
        /*02d4*/ 	.short	0x010a
        /*02d6*/ 	.byte	0x3f
	.zero		1


	//   ....[37]....
        /*02d8*/ 	.word	0x00007460
        /*02dc*/ 	.word	0x00000006
        /*02e0*/ 	.word	0x00000000
        /*02e4*/ 	.short	0x010a
        /*02e6*/ 	.byte	0x3f
	.zero		1


	//   ....[38]....
        /*02e8*/ 	.word	0x000074b0
        /*02ec*/ 	.word	0x00000007
        /*02f0*/ 	.word	0x00000000
        /*02f4*/ 	.short	0x010a
        /*02f6*/ 	.byte	0x3f
	.zero		1


	//   ....[39]....
        /*02f8*/ 	.word	0x00007500
        /*02fc*/ 	.word	0x00000006
        /*0300*/ 	.word	0x00000000
        /*0304*/ 	.short	0x010a
        /*0306*/ 	.byte	0x3f
	.zero		1


	//----- nvinfo : EIATTR_NUM_MBARRIERS
	.align		4
.L_35:
        /*0308*/ 	.byte	0x03, 0x38
        /*030a*/ 	.short	0x0010


	//----- nvinfo : EIATTR_EXIT_INSTR_OFFSETS
	.align		4
        /*030c*/ 	.byte	0x04, 0x1c
        /*030e*/ 	.short	(.L_37 - .L_36)


	//   ....[0]....
.L_36:
        /*0310*/ 	.word	0x000009c0


	//   ....[1]....
        /*0314*/ 	.word	0x000011d0


	//   ....[2]....
        /*0318*/ 	.word	0x00005a60


	//   ....[3]....
        /*031c*/ 	.word	0x00005fc0


	//   ....[4]....
        /*0320*/ 	.word	0x00007170


	//----- nvinfo : EIATTR_MAX_THREADS
	.align		4
.L_37:
        /*0324*/ 	.byte	0x04, 0x05
        /*0326*/ 	.short	(.L_39 - .L_38)
.L_38:
        /*0328*/ 	.word	0x00000180
        /*032c*/ 	.word	0x00000001
        /*0330*/ 	.word	0x00000001


	//----- nvinfo : EIATTR_CRS_STACK_SIZE
	.align		4
.L_39:
        /*0334*/ 	.byte	0x04, 0x1e
        /*0336*/ 	.short	(.L_41 - .L_40)
.L_40:
        /*0338*/ 	.word	0x00000000


	//----- nvinfo : EIATTR_CBANK_PARAM_SIZE
	.align		4
.L_41:
        /*033c*/ 	.byte	0x03, 0x19
        /*033e*/ 	.short	0x0470


	//----- nvinfo : EIATTR_PARAM_CBANK
	.align		4
        /*0340*/ 	.byte	0x04, 0x0a
        /*0342*/ 	.short	(.L_43 - .L_42)
	.align		4
.L_42:
        /*0344*/ 	.word	index@(.nv.constant0._ZN7cutlass13device_kernelINS_4gemm6kernel13GemmUniversalIN4cute5tupleIJiiiiEEENS1_10collective13CollectiveMmaINS1_34MainloopSm90TmaGmmaWarpSpecializedILi7ENS5_IJNS4_1CILi1EEENSA_ILi2EEESB_EEENS1_35KernelTmaWarpSpecializedCooperativeEEENS5_IJNSA_ILi128EEESG_SG_EEEaNS5_IJlSB_lEEEaSI_NS4_8TiledMMAINS4_8MMA_AtomIJNS4_4SM904GMMA27MMA_64x128x32_S32S8S8_SS_TNEEEENS4_6LayoutINS5_IJSC_SB_SB_EEENS5_IJSB_NSA_ILi0EEESR_EEEEENS5_IJNS4_10UnderscoreESU_SU_EEEEENS4_23SM90_TMA_LOAD_MULTICASTENS4_14ComposedLayoutINS4_7SwizzleILi3ELi4ELi3EEENS4_18smem_ptr_flag_bitsILi8EEENSP_INS5_IJNSA_ILi8EEESG_EEENS5_IJSG_SB_EEEEEEEvNS4_8identityENS4_13SM90_TMA_LOADES17_vS18_EENS_8epilogue10collective6detail29Sm90TmaWarpSpecializedAdapterINS1C_15DefaultEpilogueIaSI_SI_NS1B_6thread17LinearCombinationIaLi1EiiLNS1G_9ScaleType4KindE0ELNS_15FloatRoundStyleE2EaEENS1_15EpilogueDefaultEEEEEvvEEEEvNT_6ParamsE)
        /*0348*/ 	.short	0x0210
        /*034a*/ 	.short	0x0470


	//----- nvinfo : EIATTR_SW_WAR
	.align		4
.L_43:
        /*034c*/ 	.byte	0x04, 0x36
        /*034e*/ 	.short	(.L_45 - .L_44)
.L_44:
        /*0350*/ 	.word	0x00000008
.L_45:


//--------------------- .nv.callgraph             --------------------------
	.section	.nv.callgraph,"",@"SHT_CUDA_CALLGRAPH"
	.align	4
	.sectionentsize	8
	.align		4
        /*0000*/ 	.word	0x00000000
	.align		4
        /*0004*/ 	.word	0xffffffff
	.align		4
        /*0008*/ 	.word	index@(_ZN7cutlass13device_kernelINS_4gemm6kernel13GemmUniversalIN4cute5tupleIJiiiiEEENS1_10collective13CollectiveMmaINS1_34MainloopSm90TmaGmmaWarpSpecializedILi7ENS5_IJNS4_1CILi1EEENSA_ILi2EEESB_EEENS1_35KernelTmaWarpSpecializedCooperativeEEENS5_IJNSA_ILi128EEESG_SG_EEEaNS5_IJlSB_lEEEaSI_NS4_8TiledMMAINS4_8MMA_AtomIJNS4_4SM904GMMA27MMA_64x128x32_S32S8S8_SS_TNEEEENS4_6LayoutINS5_IJSC_SB_SB_EEENS5_IJSB_NSA_ILi0EEESR_EEEEENS5_IJNS4_10UnderscoreESU_SU_EEEEENS4_23SM90_TMA_LOAD_MULTICASTENS4_14ComposedLayoutINS4_7SwizzleILi3ELi4ELi3EEENS4_18smem_ptr_flag_bitsILi8EEENSP_INS5_IJNSA_ILi8EEESG_EEENS5_IJSG_SB_EEEEEEEvNS4_8identityENS4_13SM90_TMA_LOADES17_vS18_EENS_8epilogue10collective6detail29Sm90TmaWarpSpecializedAdapterINS1C_15DefaultEpilogueIaSI_SI_NS1B_6thread17LinearCombinationIaLi1EiiLNS1G_9ScaleType4KindE0ELNS_15FloatRoundStyleE2EaEENS1_15EpilogueDefaultEEEEEvvEEEEvNT_6ParamsE)
	.align		4
        /*000c*/ 	.word	index@(__assertfail)
	.align		4
        /*0010*/ 	.word	0x00000000
	.align		4
        /*0014*/ 	.word	0xfffffffe
	.align		4
        /*0018*/ 	.word	0x00000000
	.align		4
        /*001c*/ 	.word	0xfffffffd
	.align		4
        /*0020*/ 	.word	0x00000000
	.align		4
        /*0024*/ 	.word	0xfffffffc


//--------------------- .nv.constant4             --------------------------
	.section	.nv.constant4,"a",@progbits
	.align	8
	.align		8
.nv.constant4:
        /*0000*/ 	.dword	__assertfail
	.align		8
        /*0008*/ 	.dword	__unnamed_1
	.align		8
        /*0010*/ 	.dword	_ZN39_INTERNAL_691e90e7_4_k_cu_ecc0e3bc_41754cuda3std3__45__cpo5beginE
	.align		8
        /*0018*/ 	.dword	_ZN39_INTERNAL_691e90e7_4_k_cu_ecc0e3bc_41754cuda3std3__45__cpo3endE
	.align		8
        /*0020*/ 	.dword	_ZN39_INTERNAL_691e90e7_4_k_cu_ecc0e3bc_41754cuda3std3__45__cpo6cbeginE
	.align		8
        /*0028*/ 	.dword	_ZN39_INTERNAL_691e90e7_4_k_cu_ecc0e3bc_41754cuda3std3__45__cpo4cendE
	.align		8
        /*0030*/ 	.dword	_ZN39_INTERNAL_691e90e7_4_k_cu_ecc0e3bc_41754cuda3std3__441_GLOBAL__N__691e90e7_4_k_cu_ecc0e3bc_41756ignoreE
	.align		8
        /*0038*/ 	.dword	_ZN39_INTERNAL_691e90e7_4_k_cu_ecc0e3bc_41754cuda3std3__419piecewise_constructE
	.align		8
        /*0040*/ 	.dword	_ZN39_INTERNAL_691e90e7_4_k_cu_ecc0e3bc_41754cuda3std3__48in_placeE
	.align		8
        /*0048*/ 	.dword	_ZN39_INTERNAL_691e90e7_4_k_cu_ecc0e3bc_41754cuda3std6ranges3__45__cpo4swapE
	.align		8
        /*0050*/ 	.dword	_ZN39_INTERNAL_691e90e7_4_k_cu_ecc0e3bc_41754cuda3std6ranges3__45__cpo9iter_moveE
	.align		8
        /*0058*/ 	.dword	_ZN39_INTERNAL_691e90e7_4_k_cu_ecc0e3bc_41754cute7productE
	.align		8
        /*0060*/ 	.dword	_ZN39_INTERNAL_691e90e7_4_k_cu_ecc0e3bc_41754cute1_E
	.align		8
        /*0068*/ 	.dword	$str$22
	.align		8
        /*0070*/ 	.dword	$str$23


//--------------------- .text._ZN7cutlass13device_kernelINS_4gemm6kernel13GemmUniversalIN4cute5tupleIJiiiiEEENS1_10collective13CollectiveMmaINS1_34MainloopSm90TmaGmmaWarpSpecializedILi7ENS5_IJNS4_1CILi1EEENSA_ILi2EEESB_EEENS1_35KernelTmaWarpSpecializedCooperativeEEENS5_IJNSA_ILi128EEESG_SG_EEEaNS5_IJlSB_lEEEaSI_NS4_8TiledMMAINS4_8MMA_AtomIJNS4_4SM904GMMA27MMA_64x128x32_S32S8S8_SS_TNEEEENS4_6LayoutINS5_IJSC_SB_SB_EEENS5_IJSB_NSA_ILi0EEESR_EEEEENS5_IJNS4_10UnderscoreESU_SU_EEEEENS4_23SM90_TMA_LOAD_MULTICASTENS4_14ComposedLayoutINS4_7SwizzleILi3ELi4ELi3EEENS4_18smem_ptr_flag_bitsILi8EEENSP_INS5_IJNSA_ILi8EEESG_EEENS5_IJSG_SB_EEEEEEEvNS4_8identityENS4_13SM90_TMA_LOADES17_vS18_EENS_8epilogue10collective6detail29Sm90TmaWarpSpecializedAdapterINS1C_15DefaultEpilogueIaSI_SI_NS1B_6thread17LinearCombinationIaLi1EiiLNS1G_9ScaleType4KindE0ELNS_15FloatRoundStyleE2EaEENS1_15EpilogueDefaultEEEEEvvEEEEvNT_6ParamsE --------------------------
	.section	.text._ZN7cutlass13device_kernelINS_4gemm6kernel13GemmUniversalIN4cute5tupleIJiiiiEEENS1_10collective13CollectiveMmaINS1_34MainloopSm90TmaGmmaWarpSpecializedILi7ENS5_IJNS4_1CILi1EEENSA_ILi2EEESB_EEENS1_35KernelTmaWarpSpecializedCooperativeEEENS5_IJNSA_ILi128EEESG_SG_EEEaNS5_IJlSB_lEEEaSI_NS4_8TiledMMAINS4_8MMA_AtomIJNS4_4SM904GMMA27MMA_64x128x32_S32S8S8_SS_TNEEEENS4_6LayoutINS5_IJSC_SB_SB_EEENS5_IJSB_NSA_ILi0EEESR_EEEEENS5_IJNS4_10UnderscoreESU_SU_EEEEENS4_23SM90_TMA_LOAD_MULTICASTENS4_14ComposedLayoutINS4_7SwizzleILi3ELi4ELi3EEENS4_18smem_ptr_flag_bitsILi8EEENSP_INS5_IJNSA_ILi8EEESG_EEENS5_IJSG_SB_EEEEEEEvNS4_8identityENS4_13SM90_TMA_LOADES17_vS18_EENS_8epilogue10collective6detail29Sm90TmaWarpSpecializedAdapterINS1C_15DefaultEpilogueIaSI_SI_NS1B_6thread17LinearCombinationIaLi1EiiLNS1G_9ScaleType4KindE0ELNS_15FloatRoundStyleE2EaEENS1_15EpilogueDefaultEEEEEvvEEEEvNT_6ParamsE,"ax",@progbits
	.align	128
.text._ZN7cutlass13device_kernelINS_4gemm6kernel13GemmUniversalIN4cute5tupleIJiiiiEEENS1_10collective13CollectiveMmaINS1_34MainloopSm90TmaGmmaWarpSpecializedILi7ENS5_IJNS4_1CILi1EEENSA_ILi2EEESB_EEENS1_35KernelTmaWarpSpecializedCooperativeEEENS5_IJNSA_ILi128EEESG_SG_EEEaNS5_IJlSB_lEEEaSI_NS4_8TiledMMAINS4_8MMA_AtomIJNS4_4SM904GMMA27MMA_64x128x32_S32S8S8_SS_TNEEEENS4_6LayoutINS5_IJSC_SB_SB_EEENS5_IJSB_NSA_ILi0EEESR_EEEEENS5_IJNS4_10UnderscoreESU_SU_EEEEENS4_23SM90_TMA_LOAD_MULTICASTENS4_14ComposedLayoutINS4_7SwizzleILi3ELi4ELi3EEENS4_18smem_ptr_flag_bitsILi8EEENSP_INS5_IJNSA_ILi8EEESG_EEENS5_IJSG_SB_EEEEEEEvNS4_8identityENS4_13SM90_TMA_LOADES17_vS18_EENS_8epilogue10collective6detail29Sm90TmaWarpSpecializedAdapterINS1C_15DefaultEpilogueIaSI_SI_NS1B_6thread17LinearCombinationIaLi1EiiLNS1G_9ScaleType4KindE0ELNS_15FloatRoundStyleE2EaEENS1_15EpilogueDefaultEEEEEvvEEEEvNT_6ParamsE:
        .type           _ZN7cutlass13device_kernelINS_4gemm6kernel13GemmUniversalIN4cute5tupleIJiiiiEEENS1_10collective13CollectiveMmaINS1_34MainloopSm90TmaGmmaWarpSpecializedILi7ENS5_IJNS4_1CILi1EEENSA_ILi2EEESB_EEENS1_35KernelTmaWarpSpecializedCooperativeEEENS5_IJNSA_ILi128EEESG_SG_EEEaNS5_IJlSB_lEEEaSI_NS4_8TiledMMAINS4_8MMA_AtomIJNS4_4SM904GMMA27MMA_64x128x32_S32S8S8_SS_TNEEEENS4_6LayoutINS5_IJSC_SB_SB_EEENS5_IJSB_NSA_ILi0EEESR_EEEEENS5_IJNS4_10UnderscoreESU_SU_EEEEENS4_23SM90_TMA_LOAD_MULTICASTENS4_14ComposedLayoutINS4_7SwizzleILi3ELi4ELi3EEENS4_18smem_ptr_flag_bitsILi8EEENSP_INS5_IJNSA_ILi8EEESG_EEENS5_IJSG_SB_EEEEEEEvNS4_8identityENS4_13SM90_TMA_LOADES17_vS18_EENS_8epilogue10collective6detail29Sm90TmaWarpSpecializedAdapterINS1C_15DefaultEpilogueIaSI_SI_NS1B_6thread17LinearCombinationIaLi1EiiLNS1G_9ScaleType4KindE0ELNS_15FloatRoundStyleE2EaEENS1_15EpilogueDefaultEEEEEvvEEEEvNT_6ParamsE,@function
        .size           _ZN7cutlass13device_kernelINS_4gemm6kernel13GemmUniversalIN4cute5tupleIJiiiiEEENS1_10collective13CollectiveMmaINS1_34MainloopSm90TmaGmmaWarpSpecializedILi7ENS5_IJNS4_1CILi1EEENSA_ILi2EEESB_EEENS1_35KernelTmaWarpSpecializedCooperativeEEENS5_IJNSA_ILi128EEESG_SG_EEEaNS5_IJlSB_lEEEaSI_NS4_8TiledMMAINS4_8MMA_AtomIJNS4_4SM904GMMA27MMA_64x128x32_S32S8S8_SS_TNEEEENS4_6LayoutINS5_IJSC_SB_SB_EEENS5_IJSB_NSA_ILi0EEESR_EEEEENS5_IJNS4_10UnderscoreESU_SU_EEEEENS4_23SM90_TMA_LOAD_MULTICASTENS4_14ComposedLayoutINS4_7SwizzleILi3ELi4ELi3EEENS4_18smem_ptr_flag_bitsILi8EEENSP_INS5_IJNSA_ILi8EEESG_EEENS5_IJSG_SB_EEEEEEEvNS4_8identityENS4_13SM90_TMA_LOADES17_vS18_EENS_8epilogue10collective6detail29Sm90TmaWarpSpecializedAdapterINS1C_15DefaultEpilogueIaSI_SI_NS1B_6thread17LinearCombinationIaLi1EiiLNS1G_9ScaleType4KindE0ELNS_15FloatRoundStyleE2EaEENS1_15EpilogueDefaultEEEEEvvEEEEvNT_6ParamsE,(.L_x_209 - _ZN7cutlass13device_kernelINS_4gemm6kernel13GemmUniversalIN4cute5tupleIJiiiiEEENS1_10collective13CollectiveMmaINS1_34MainloopSm90TmaGmmaWarpSpecializedILi7ENS5_IJNS4_1CILi1EEENSA_ILi2EEESB_EEENS1_35KernelTmaWarpSpecializedCooperativeEEENS5_IJNSA_ILi128EEESG_SG_EEEaNS5_IJlSB_lEEEaSI_NS4_8TiledMMAINS4_8MMA_AtomIJNS4_4SM904GMMA27MMA_64x128x32_S32S8S8_SS_TNEEEENS4_6LayoutINS5_IJSC_SB_SB_EEENS5_IJSB_NSA_ILi0EEESR_EEEEENS5_IJNS4_10UnderscoreESU_SU_EEEEENS4_23SM90_TMA_LOAD_MULTICASTENS4_14ComposedLayoutINS4_7SwizzleILi3ELi4ELi3EEENS4_18smem_ptr_flag_bitsILi8EEENSP_INS5_IJNSA_ILi8EEESG_EEENS5_IJSG_SB_EEEEEEEvNS4_8identityENS4_13SM90_TMA_LOADES17_vS18_EENS_8epilogue10collective6detail29Sm90TmaWarpSpecializedAdapterINS1C_15DefaultEpilogueIaSI_SI_NS1B_6thread17LinearCombinationIaLi1EiiLNS1G_9ScaleType4KindE0ELNS_15FloatRoundStyleE2EaEENS1_15EpilogueDefaultEEEEEvvEEEEvNT_6ParamsE)
        .other          _ZN7cutlass13device_kernelINS_4gemm6kernel13GemmUniversalIN4cute5tupleIJiiiiEEENS1_10collective13CollectiveMmaINS1_34MainloopSm90TmaGmmaWarpSpecializedILi7ENS5_IJNS4_1CILi1EEENSA_ILi2EEESB_EEENS1_35KernelTmaWarpSpecializedCooperativeEEENS5_IJNSA_ILi128EEESG_SG_EEEaNS5_IJlSB_lEEEaSI_NS4_8TiledMMAINS4_8MMA_AtomIJNS4_4SM904GMMA27MMA_64x128x32_S32S8S8_SS_TNEEEENS4_6LayoutINS5_IJSC_SB_SB_EEENS5_IJSB_NSA_ILi0EEESR_EEEEENS5_IJNS4_10UnderscoreESU_SU_EEEEENS4_23SM90_TMA_LOAD_MULTICASTENS4_14ComposedLayoutINS4_7SwizzleILi3ELi4ELi3EEENS4_18smem_ptr_flag_bitsILi8EEENSP_INS5_IJNSA_ILi8EEESG_EEENS5_IJSG_SB_EEEEEEEvNS4_8identityENS4_13SM90_TMA_LOADES17_vS18_EENS_8epilogue10collective6detail29Sm90TmaWarpSpecializedAdapterINS1C_15DefaultEpilogueIaSI_SI_NS1B_6thread17LinearCombinationIaLi1EiiLNS1G_9ScaleType4KindE0ELNS_15FloatRoundStyleE2EaEENS1_15EpilogueDefaultEEEEEvvEEEEvNT_6ParamsE,@"STO_CUDA_ENTRY STV_DEFAULT"
_ZN7cutlass13device_kernelINS_4gemm6kernel13GemmUniversalIN4cute5tupleIJiiiiEEENS1_10collective13CollectiveMmaINS1_34MainloopSm90TmaGmmaWarpSpecializedILi7ENS5_IJNS4_1CILi1EEENSA_ILi2EEESB_EEENS1_35KernelTmaWarpSpecializedCooperativeEEENS5_IJNSA_ILi128EEESG_SG_EEEaNS5_IJlSB_lEEEaSI_NS4_8TiledMMAINS4_8MMA_AtomIJNS4_4SM904GMMA27MMA_64x128x32_S32S8S8_SS_TNEEEENS4_6LayoutINS5_IJSC_SB_SB_EEENS5_IJSB_NSA_ILi0EEESR_EEEEENS5_IJNS4_10UnderscoreESU_SU_EEEEENS4_23SM90_TMA_LOAD_MULTICASTENS4_14ComposedLayoutINS4_7SwizzleILi3ELi4ELi3EEENS4_18smem_ptr_flag_bitsILi8EEENSP_INS5_IJNSA_ILi8EEESG_EEENS5_IJSG_SB_EEEEEEEvNS4_8identityENS4_13SM90_TMA_LOADES17_vS18_EENS_8epilogue10collective6detail29Sm90TmaWarpSpecializedAdapterINS1C_15DefaultEpilogueIaSI_SI_NS1B_6thread17LinearCombinationIaLi1EiiLNS1G_9ScaleType4KindE0ELNS_15FloatRoundStyleE2EaEENS1_15EpilogueDefaultEEEEEvvEEEEvNT_6ParamsE:
[----:B------:R-:W0:Y:S01]  /*0000*/  LDC R1, c[0x0][0x28] ;  /* 0x00000a00ff017b82 */ /* 0x000e220000000800 */
[----:B------:R-:W1:Y:S01]  /*0010*/  S2R R93, SR_TID.X ;  /* 0x00000000005d7919 */ /* 0x000e620000002100 */
[----:B------:R-:W-:Y:S01]  /*0020*/  ELECT P0, URZ, PT ;  /* 0x00000000003f782f */ /* 0x000fe20003800000 */
[----:B------:R-:W-:Y:S01]  /*0030*/  BSSY B0, `(.L_x_0) ;  /* 0x000000f000007945 */ /* 0x000fe20003800000 */
[--C-:B-1----:R-:W-:Y:S02]  /*0040*/  SHF.R.U32.HI R0, RZ, 0x5, R93.reuse ;  /* 0x00000005ff007819 */ /* 0x102fe4000001165d */
[----:B------:R-:W-:-:S03]  /*0050*/  SHF.R.U32.HI R6, RZ, 0x7, R93 ;  /* 0x00000007ff067819 */ /* 0x000fc6000001165d */
[----:B------:R-:W1:Y:S04]  /*0060*/  SHFL.IDX PT, R3, R0, RZ, 0x1f ;  /* 0x00001fff00037589 */ /* 0x000e6800000e0000 */
[----:B------:R2:W3:Y:S01]  /*0070*/  SHFL.IDX PT, R2, R6, RZ, 0x1f ;  /* 0x00001fff06027589 */ /* 0x0004e200000e0000 */
[----:B-1----:R-:W-:-:S13]  /*0080*/  ISETP.NE.OR P0, PT, R3, RZ, !P0 ;  /* 0x000000ff0300720c */ /* 0x002fda0004705670 */
[----:B0-23--:R-:W-:Y:S05]  /*0090*/  @P0 BRA `(.L_x_1) ;  /* 0x0000000000200947 */ /* 0x00dfea0003800000 */
[----:B------:R-:W-:Y:S02]  /*00a0*/  ULDC.64 UR4, c[0x0][0x198] ;  /* 0x0000660000047ab9 */ /* 0x000fe40000000a00 */
[----:B------:R-:W-:Y:S02]  /*00b0*/  UIADD3 UR6, UP0, UR4, 0xf0, URZ ;  /* 0x000000f004067890 */ /* 0x000fe4000ff1e03f */
[----:B------:R-:W-:Y:S02]  /*00c0*/  UIADD3 UR4, UP1, UR4, 0x1f0, URZ ;  /* 0x000001f004047890 */ /* 0x000fe4000ff3e03f */
[----:B------:R-:W-:Y:S02]  /*00d0*/  UIADD3.X UR7, URZ, UR5, URZ, UP0, !UPT ;  /* 0x000000053f077290 */ /* 0x000fe400087fe43f */
[----:B------:R-:W-:-:S07]  /*00e0*/  UIADD3.X UR5, URZ, UR5, URZ, UP1, !UPT ;  /* 0x000000053f057290 */ /* 0x000fce0008ffe43f */
[----:B------:R0:W-:Y:S02]  /*00f0*/  UTMACCTL.PF [UR6] ;  /* 0x00000000060079b9 */ /* 0x0001e40008040000 */
[----:B------:R0:W-:Y:S02]  /*0100*/  UTMACCTL.PF [UR4] ;  /* 0x00000000040079b9 */ /* 0x0001e40008040000 */
[----:B0-----:R-:W-:Y:S01]  /*0110*/  NOP ;  /* 0x0000000000007918 */ /* 0x001fe20000000000 */
.L_x_1:
[----:B------:R-:W-:Y:S05]  /*0120*/  BSYNC B0 ;  /* 0x0000000000007941 */ /* 0x000fea0003800000 */
.L_x_0:
[----:B------:R-:W0:Y:S02]  /*0130*/  SHFL.IDX PT, R5, R0, RZ, 0x1f ;  /* 0x00001fff00057589 */ /* 0x000e2400000e0000 */
[----:B0-----:R-:W-:-:S13]  /*0140*/  ISETP.NE.AND P0, PT, R5, RZ, PT ;  /* 0x000000ff0500720c */ /* 0x001fda0003f05270 */
[----:B------:R-:W-:Y:S05]  /*0150*/  @P0 BRA `(.L_x_2) ;  /* 0x0000000000700947 */ /* 0x000fea0003800000 */
[----:B------:R-:W0:Y:S01]  /*0160*/  S2UR UR8, SR_CgaCtaId ;  /* 0x00000000000879c3 */ /* 0x000e220000008800 */
[----:B------:R-:W-:Y:S01]  /*0170*/  UMOV UR4, 0x400 ;  /* 0x0000040000047882 */ /* 0x000fe20000000000 */
[----:B------:R-:W-:Y:S01]  /*0180*/  UMOV UR5, 0x1 ;  /* 0x0000000100057882 */ /* 0x000fe20000000000 */
[----:B------:R-:W-:Y:S01]  /*0190*/  UMOV UR6, 0x4 ;  /* 0x0000000400067882 */ /* 0x000fe20000000000 */
[----:B------:R-:W-:Y:S01]  /*01a0*/  ELECT P0, URZ, PT ;  /* 0x00000000003f782f */ /* 0x000fe20003800000 */
[----:B------:R-:W-:-:S04]  /*01b0*/  UIADD3 UR6, -UR6, 0x100000, URZ ;  /* 0x0010000006067890 */ /* 0x000fc8000fffe13f */
[----:B------:R-:W-:Y:S02]  /*01c0*/  USHF.L.U32 UR7, UR6, 0xb, URZ ;  /* 0x0000000b06077899 */ /* 0x000fe4000800063f */
[----:B------:R-:W-:Y:S02]  /*01d0*/  USHF.L.U32 UR6, UR6, 0x1, URZ ;  /* 0x0000000106067899 */ /* 0x000fe4000800063f */
[----:B0-----:R-:W-:Y:S02]  /*01e0*/  ULEA UR8, UR8, UR4, 0x18 ;  /* 0x0000000408087291 */ /* 0x001fe4000f8ec03f */
[----:B------:R-:W-:-:S04]  /*01f0*/  UIADD3 UR4, -UR5, 0x100000, URZ ;  /* 0x0010000005047890 */ /* 0x000fc8000fffe13f */
[----:B------:R-:W-:Y:S02]  /*0200*/  USHF.L.U32 UR5, UR4, 0xb, URZ ;  /* 0x0000000b04057899 */ /* 0x000fe4000800063f */
[----:B------:R-:W-:Y:S01]  /*0210*/  USHF.L.U32 UR4, UR4, 0x1, URZ ;  /* 0x0000000104047899 */ /* 0x000fe2000800063f */
[----:B------:R-:W0:Y:S11]  /*0220*/  FENCE.VIEW.ASYNC.S ;  /* 0x00000000000073c6 */ /* 0x000e360000000000 */
[----:B0-----:R0:W1:Y:S01]  /*0230*/  SYNCS.EXCH.64 URZ, [UR8], UR4 ;  /* 0x00000004083f75b2 */ /* 0x0010620008000100 */
[----:B------:R0:W2:Y:S01]  /*0240*/  SYNCS.EXCH.64 URZ, [UR8+0x38], UR6 ;  /* 0x00003806083f75b2 */ /* 0x0000a20008000100 */
[----:B------:R0:W3:Y:S01]  /*0250*/  SYNCS.EXCH.64 URZ, [UR8+0x8], UR4 ;  /* 0x00000804083f75b2 */ /* 0x0000e20008000100 */
[----:B------:R0:W4:Y:S01]  /*0260*/  SYNCS.EXCH.64 URZ, [UR8+0x40], UR6 ;  /* 0x00004006083f75b2 */ /* 0x0001220008000100 */
[----:B------:R0:W0:Y:S01]  /*0270*/  SYNCS.EXCH.64 URZ, [UR8+0x10], UR4 ;  /* 0x00001004083f75b2 */ /* 0x0000220008000100 */
        /* <DEDUP_REMOVED lines=9> */
[----:B------:R-:W-:Y:S01]  /*0310*/  NOP ;  /* 0x0000000000007918 */ /* 0x000fe20000000000 */
.L_x_2:
[----:B------:R-:W5:Y:S01]  /*0320*/  SHFL.IDX PT, R0, R0, RZ, 0x1f ;  /* 0x00001fff00007589 */ /* 0x000f6200000e0000 */
[----:B------:R-:W-:Y:S01]  /*0330*/  SHF.R.S32.HI R8, RZ, 0x1f, R93 ;  /* 0x0000001fff087819 */ /* 0x000fe2000001145d */
[----:B0-----:R-:W0:Y:S01]  /*0340*/  S2UR UR8, SR_CTAID.X ;  /* 0x00000000000879c3 */ /* 0x001e220000002500 */
[----:B------:R-:W-:Y:S01]  /*0350*/  ELECT P0, URZ, PT ;  /* 0x00000000003f782f */ /* 0x000fe20003800000 */
[----:B------:R-:W1:Y:S01]  /*0360*/  S2R R4, SR_CTAID.Y ;  /* 0x0000000000047919 */ /* 0x000e620000002600 */
[----:B------:R-:W-:Y:S01]  /*0370*/  LEA.HI R8, R8, R93, RZ, 0x7 ;  /* 0x0000005d08087211 */ /* 0x000fe200078f38ff */
[----:B------:R-:W-:Y:S01]  /*0380*/  ULDC UR4, c[0x0][0x154] ;  /* 0x0000550000047ab9 */ /* 0x000fe20000000800 */
[----:B------:R-:W-:Y:S01]  /*0390*/  SHF.R.S32.HI R10, RZ, 0x1f, R5 ;  /* 0x0000001fff0a7819 */ /* 0x000fe20000011405 */
[----:B------:R-:W-:Y:S01]  /*03a0*/  NOP ;  /* 0x0000000000007918 */ /* 0x000fe20000000000 */
[----:B------:R-:W-:Y:S01]  /*03b0*/  LOP3.LUT R8, R8, 0xffffff80, RZ, 0xc0, !PT ;  /* 0xffffff8008087812 */ /* 0x000fe200078ec0ff */
[----:B------:R-:W2:Y:S01]  /*03c0*/  LDC R14, c[0x0][0x140] ;  /* 0x00005000ff0e7b82 */ /* 0x000ea20000000800 */
[----:B------:R-:W-:Y:S01]  /*03d0*/  LEA.HI R10, R10, R5, RZ, 0x2 ;  /* 0x000000050a0a7211 */ /* 0x000fe200078f10ff */
[----:B------:R-:W-:-:S02]  /*03e0*/  NOP ;  /* 0x0000000000007918 */ /* 0x000fc40000000000 */
[----:B------:R-:W-:Y:S01]  /*03f0*/  IMAD.IADD R8, R93, 0x1, -R8 ;  /* 0x000000015d087824 */ /* 0x000fe200078e0a08 */
[----:B------:R-:W-:-:S03]  /*0400*/  LOP3.LUT R10, R10, 0x3ffffffc, RZ, 0xc0, !PT ;  /* 0x3ffffffc0a0a7812 */ /* 0x000fc600078ec0ff */
[----:B------:R-:W3:Y:S01]  /*0410*/  LDC R12, c[0x0][0x144] ;  /* 0x00005100ff0c7b82 */ /* 0x000ee20000000800 */
[----:B------:R-:W-:Y:S01]  /*0420*/  SHF.R.S32.HI R7, RZ, 0x1f, R8 ;  /* 0x0000001fff077819 */ /* 0x000fe20000011408 */
[----:B------:R-:W-:Y:S01]  /*0430*/  IMAD.IADD R10, R5, 0x1, -R10 ;  /* 0x00000001050a7824 */ /* 0x000fe200078e0a0a */
[----:B------:R-:W-:Y:S02]  /*0440*/  LOP3.LUT P2, RZ, R8, 0x7, RZ, 0xc0, !PT ;  /* 0x0000000708ff7812 */ /* 0x000fe4000784c0ff */
[----:B------:R-:W-:Y:S01]  /*0450*/  LEA.HI R7, R7, R8, RZ, 0x3 ;  /* 0x0000000807077211 */ /* 0x000fe200078f18ff */
[----:B------:R-:W-:Y:S01]  /*0460*/  VIADD R8, R2, 0xffffffff ;  /* 0xffffffff02087836 */ /* 0x000fe20000000000 */
[----:B-----5:R-:W-:Y:S02]  /*0470*/  ISETP.NE.OR P0, PT, R0, RZ, !P0 ;  /* 0x000000ff0000720c */ /* 0x020fe40004705670 */
[--C-:B------:R-:W-:Y:S02]  /*0480*/  SHF.R.S32.HI R0, RZ, 0x3, R7.reuse ;  /* 0x00000003ff007819 */ /* 0x100fe40000011407 */
[----:B------:R-:W-:-:S02]  /*0490*/  SHF.R.S32.HI R7, RZ, 0x1f, R7 ;  /* 0x0000001fff077819 */ /* 0x000fc40000011407 */
[----:B0-----:R-:W-:Y:S02]  /*04a0*/  I2FP.F32.U32 R11, UR8 ;  /* 0x00000008000b7c45 */ /* 0x001fe40008201000 */
[----:B------:R-:W-:Y:S02]  /*04b0*/  LEA.HI R7, R7, R0, RZ, 0x2 ;  /* 0x0000000007077211 */ /* 0x000fe400078f10ff */
[----:B--2---:R-:W-:Y:S02]  /*04c0*/  ISETP.EQ.U32.AND P3, PT, R14, 0x1, PT ;  /* 0x000000010e00780c */ /* 0x004fe40003f62070 */
[----:B-1----:R-:W-:Y:S01]  /*04d0*/  I2FP.F32.U32 R9, R4 ;  /* 0x0000000400097245 */ /* 0x002fe20000201000 */
[----:B------:R-:W-:Y:S01]  /*04e0*/  VOTEU.ALL UP0, P0 ;  /* 0x00000000003f7886 */ /* 0x000fe20000000000 */
[----:B------:R-:W-:Y:S01]  /*04f0*/  LOP3.LUT R7, R7, 0xfffffffc, RZ, 0xc0, !PT ;  /* 0xfffffffc07077812 */ /* 0x000fe200078ec0ff */
[----:B------:R-:W-:Y:S01]  /*0500*/  VOTEU.ALL UP1, P0 ;  /* 0x00000000003f7886 */ /* 0x000fe20000020000 */
[----:B------:R-:W-:Y:S01]  /*0510*/  ISETP.GE.U32.AND P5, PT, R8, 0x2, PT ;  /* 0x000000020800780c */ /* 0x000fe20003fa6070 */
[----:B------:R-:W-:Y:S01]  /*0520*/  FMUL R13, R9, UR4 ;  /* 0x00000004090d7c20 */ /* 0x000fe20008400000 */
[----:B------:R-:W0:Y:S01]  /*0530*/  @!UP0 S2UR UR7, SR_CgaCtaId ;  /* 0x00000000000789c3 */ /* 0x000e220000008800 */
[----:B------:R-:W-:Y:S01]  /*0540*/  ULDC UR4, c[0x0][0x150] ;  /* 0x0000540000047ab9 */ /* 0x000fe20000000800 */
[----:B------:R-:W-:-:S02]  /*0550*/  IMAD.IADD R7, R0, 0x1, -R7 ;  /* 0x0000000100077824 */ /* 0x000fc400078e0a07 */
[----:B------:R-:W-:Y:S01]  /*0560*/  FMUL R11, R11, UR4 ;  /* 0x000000040b0b7c20 */ /* 0x000fe20008400000 */
[----:B------:R-:W-:Y:S01]  /*0570*/  SHF.R.S32.HI R0, RZ, 0x1f, R3 ;  /* 0x0000001fff007819 */ /* 0x000fe20000011403 */
[----:B------:R-:W1:Y:S01]  /*0580*/  F2I.U32.TRUNC.NTZ R13, R13 ;  /* 0x0000000d000d7305 */ /* 0x000e62000020f000 */
[----:B------:R-:W-:Y:S01]  /*0590*/  IMAD R7, R10, 0x4, R7 ;  /* 0x000000040a077824 */ /* 0x000fe200078e0207 */
[----:B------:R-:W-:Y:S01]  /*05a0*/  UMOV UR4, 0x20 ;  /* 0x0000002000047882 */ /* 0x000fe20000000000 */
[----:B------:R-:W2:Y:S01]  /*05b0*/  LDC R9, c[0x0][0x148] ;  /* 0x00005200ff097b82 */ /* 0x000ea20000000800 */
[----:B------:R-:W-:Y:S01]  /*05c0*/  LEA.HI R0, R0, R3, RZ, 0x2 ;  /* 0x0000000300007211 */ /* 0x000fe200078f10ff */
[----:B------:R-:W-:Y:S01]  /*05d0*/  IMAD.SHL.U32 R10, R7, 0x4, RZ ;  /* 0x00000004070a7824 */ /* 0x000fe200078e00ff */
[----:B------:R-:W-:Y:S01]  /*05e0*/  @!UP0 UMOV UR6, 0x400 ;  /* 0x0000040000068882 */ /* 0x000fe20000000000 */
[----:B------:R-:W-:-:S04]  /*05f0*/  @!UP0 UIADD3 UR4, -UR4, 0x100000, URZ ;  /* 0x0010000004048890 */ /* 0x000fc8000fffe13f */
[----:B------:R-:W-:Y:S02]  /*0600*/  @!UP0 USHF.L.U32 UR5, UR4, 0xb, URZ ;  /* 0x0000000b04058899 */ /* 0x000fe4000800063f */
[----:B------:R-:W-:Y:S01]  /*0610*/  @!UP0 USHF.L.U32 UR4, UR4, 0x1, URZ ;  /* 0x0000000104048899 */ /* 0x000fe2000800063f */
[----:B------:R-:W5:Y:S01]  /*0620*/  F2I.U32.TRUNC.NTZ R11, R11 ;  /* 0x0000000b000b7305 */ /* 0x000f62000020f000 */
[----:B------:R-:W-:Y:S02]  /*0630*/  LOP3.LUT R0, R0, 0xfffffffc, RZ, 0xc0, !PT ;  /* 0xfffffffc00007812 */ /* 0x000fe400078ec0ff */
[----:B------:R-:W-:-:S03]  /*0640*/  LOP3.LUT R19, R7, 0xc, R10, 0x78, !PT ;  /* 0x0000000c07137812 */ /* 0x000fc600078e780a */
[----:B------:R-:W-:Y:S02]  /*0650*/  IMAD.IADD R3, R3, 0x1, -R0 ;  /* 0x0000000103037824 */ /* 0x000fe400078e0a00 */
[----:B-1----:R-:W-:Y:S01]  /*0660*/  IMAD.MOV R22, RZ, RZ, -R13 ;  /* 0x000000ffff167224 */ /* 0x002fe200078e0a0d */
[----:B0-----:R-:W-:Y:S02]  /*0670*/  @!UP0 ULEA UR6, UR7, UR6, 0x18 ;  /* 0x0000000607068291 */ /* 0x001fe4000f8ec03f */
[----:B------:R-:W-:Y:S01]  /*0680*/  ISETP.NE.AND P1, PT, R3, 0x3, PT ;  /* 0x000000030300780c */ /* 0x000fe20003f25270 */
[----:B------:R-:W-:Y:S01]  /*0690*/  VOTEU.ALL UP0, P0 ;  /* 0x00000000003f7886 */ /* 0x000fe20000000000 */
[----:B------:R-:W-:Y:S01]  /*06a0*/  ISETP.LT.U32.AND P0, PT, R19, 0x2, !P2 ;  /* 0x000000021300780c */ /* 0x000fe20005701070 */
[----:B-----5:R-:W-:Y:S01]  /*06b0*/  IMAD.MOV R11, RZ, RZ, -R11 ;  /* 0x000000ffff0b7224 */ /* 0x020fe200078e0a0b */
[----:B------:R-:W-:Y:S02]  /*06c0*/  ISETP.EQ.OR P1, PT, R3, RZ, !P1 ;  /* 0x000000ff0300720c */ /* 0x000fe40004f22670 */
[C---:B------:R-:W-:Y:S01]  /*06d0*/  ISETP.NE.AND P2, PT, R2.reuse, RZ, PT ;  /* 0x000000ff0200720c */ /* 0x040fe20003f45270 */
[----:B--2---:R-:W-:Y:S01]  /*06e0*/  IMAD R0, R9, R22, R4 ;  /* 0x0000001609007224 */ /* 0x004fe200078e0204 */
[----:B------:R-:W-:Y:S01]  /*06f0*/  ISETP.EQ.AND P1, PT, R2, RZ, P1 ;  /* 0x000000ff0200720c */ /* 0x000fe20000f22270 */
[----:B---3--:R-:W-:Y:S01]  /*0700*/  IMAD R7, R12, R11, UR8 ;  /* 0x000000080c077e24 */ /* 0x008fe2000f8e020b */
[----:B------:R-:W0:Y:S02]  /*0710*/  FENCE.VIEW.ASYNC.S ;  /* 0x00000000000073c6 */ /* 0x000e240000000000 */
[----:B0-----:R0:W1:Y:S01]  /*0720*/  @!UP0 SYNCS.EXCH.64 URZ, [UR6+0x80], UR4 ;  /* 0x00008004063f85b2 */ /* 0x0010620008000100 */
[----:B------:R-:W-:-:S02]  /*0730*/  ISETP.NE.AND P4, PT, R0, R19, PT ;  /* 0x000000130000720c */ /* 0x000fc40003f85270 */
[----:B------:R-:W-:Y:S02]  /*0740*/  SEL R18, RZ, 0x1, !P1 ;  /* 0x00000001ff127807 */ /* 0x000fe40004800000 */
[----:B------:R-:W-:Y:S02]  /*0750*/  ISETP.EQ.OR P4, PT, R7, RZ, !P4 ;  /* 0x000000ff0700720c */ /* 0x000fe40006782670 */
[----:B------:R-:W-:Y:S02]  /*0760*/  LOP3.LUT R0, R93, 0x7f, RZ, 0xc0, !PT ;  /* 0x0000007f5d007812 */ /* 0x000fe400078ec0ff */
[----:B------:R-:W-:Y:S02]  /*0770*/  PLOP3.LUT P0, PT, P0, P4, PT, 0x80, 0x0 ;  /* 0x000000000000781c */ /* 0x000fe40000709070 */
[----:B------:R-:W-:Y:S02]  /*0780*/  SEL R18, R18, 0x2, P5 ;  /* 0x0000000212127807 */ /* 0x000fe40002800000 */
[----:B------:R-:W-:Y:S01]  /*0790*/  P2R R101, PR, RZ, 0x1 ;  /* 0x00000001ff657803 */ /* 0x000fe20000000000 */
[----:B------:R0:W2:Y:S01]  /*07a0*/  @!UP1 SYNCS.EXCH.64 URZ, [UR6+0x88], UR4 ;  /* 0x00008804063f95b2 */ /* 0x0000a20008000100 */
[----:B------:R-:W-:Y:S01]  /*07b0*/  NOP ;  /* 0x0000000000007918 */ /* 0x000fe20000000000 */
[----:B------:R-:W-:Y:S06]  /*07c0*/  @!P3 BRA `(.L_x_3) ;  /* 0x000000000008b947 */ /* 0x000fec0003800000 */
[----:B-12-4-:R-:W-:Y:S01]  /*07d0*/  UCGABAR_ARV ;  /* 0x00000000000079c7 */ /* 0x016fe20008000000 */
[----:B------:R-:W-:Y:S05]  /*07e0*/  BRA `(.L_x_4) ;  /* 0x0000000000047947 */ /* 0x000fea0003800000 */
.L_x_3:
[----:B-12-4-:R-:W-:Y:S01]  /*07f0*/  NOP ;  /* 0x0000000000007918 */ /* 0x016fe20000000000 */
.L_x_4:
[----:B------:R-:W1:Y:S01]  /*0800*/  LDC R2, c[0x0][0x65c] ;  /* 0x00019700ff027b82 */ /* 0x000e620000000800 */
[----:B------:R-:W-:Y:S02]  /*0810*/  IMAD.U32 R10, RZ, RZ, UR8 ;  /* 0x00000008ff0a7e24 */ /* 0x000fe4000f8e00ff */
[----:B------:R-:W-:Y:S01]  /*0820*/  IMAD.MOV.U32 R11, RZ, RZ, RZ ;  /* 0x000000ffff0b7224 */ /* 0x000fe200078e00ff */
[----:B-1----:R-:W-:-:S04]  /*0830*/  ISETP.NE.AND P1, PT, R2, 0x1, PT ;  /* 0x000000010200780c */ /* 0x002fc80003f25270 */
[----:B------:R-:W-:-:S09]  /*0840*/  P2R R5, PR, RZ, 0x2 ;  /* 0x00000002ff057803 */ /* 0x000fd20000000000 */
[----:B------:R-:W1:Y:S01]  /*0850*/  @P1 LDC R17, c[0x0][0x10] ;  /* 0x00000400ff111b82 */ /* 0x000e620000000800 */
[----:B------:R-:W-:Y:S02]  /*0860*/  @P1 IMAD.MOV.U32 R5, RZ, RZ, RZ ;  /* 0x000000ffff051224 */ /* 0x000fe400078e00ff */
[----:B------:R-:W-:-:S05]  /*0870*/  @P1 IMAD.MOV.U32 R15, RZ, RZ, RZ ;  /* 0x000000ffff0f1224 */ /* 0x000fca00078e00ff */
[----:B------:R-:W2:Y:S01]  /*0880*/  @!P1 LDC R13, c[0x0][0xc] ;  /* 0x00000300ff0d9b82 */ /* 0x000ea20000000800 */
[----:B0-----:R-:W-:Y:S01]  /*0890*/  ULDC UR4, c[0x0][0xc] ;  /* 0x0000030000047ab9 */ /* 0x001fe20000000800 */
[----:B------:R-:W-:Y:S01]  /*08a0*/  ULDC UR5, c[0x0][0x10] ;  /* 0x0000040000057ab9 */ /* 0x000fe20000000800 */
[----:B------:R-:W-:Y:S01]  /*08b0*/  ULDC UR6, c[0x0][0x14] ;  /* 0x0000050000067ab9 */ /* 0x000fe20000000800 */
[----:B------:R-:W-:-:S04]  /*08c0*/  UIMAD.WIDE.U32 UR4, UR4, UR5, URZ ;  /* 0x00000005040472a5 */ /* 0x000fc8000f8e003f */
[----:B------:R-:W-:Y:S02]  /*08d0*/  UIMAD.WIDE.U32 UR36, UR4, UR6, URZ ;  /* 0x00000006042472a5 */ /* 0x000fe4000f8e003f */
[----:B------:R-:W-:-:S04]  /*08e0*/  UIMAD UR42, UR5, UR6, URZ ;  /* 0x00000006052a72a4 */ /* 0x000fc8000f8e023f */
[----:B------:R-:W-:Y:S01]  /*08f0*/  UIADD3 UR42, UR37, UR42, URZ ;  /* 0x0000002a252a7290 */ /* 0x000fe2000fffe03f */
[----:B-1----:R-:W-:-:S04]  /*0900*/  @P1 IMAD.WIDE.U32 R16, R17, UR8, R4 ;  /* 0x0000000811101c25 */ /* 0x002fc8000f8e0004 */
[----:B------:R-:W-:Y:S02]  /*0910*/  @P1 IMAD.IADD R17, R17, 0x1, R15 ;  /* 0x0000000111111824 */ /* 0x000fe400078e020f */
[----:B--2---:R-:W-:-:S04]  /*0920*/  @!P1 IMAD.WIDE.U32 R10, R4, R13, R10 ;  /* 0x0000000d040a9225 */ /* 0x004fc800078e000a */
[----:B------:R-:W-:Y:S02]  /*0930*/  @!P1 IMAD.MOV.U32 R16, RZ, RZ, R10 ;  /* 0x000000ffff109224 */ /* 0x000fe400078e000a */
[----:B------:R-:W-:Y:S01]  /*0940*/  @!P1 IMAD.MOV.U32 R17, RZ, RZ, R11 ;  /* 0x000000ffff119224 */ /* 0x000fe200078e000b */
[----:B------:R-:W-:Y:S06]  /*0950*/  @!P3 BRA `(.L_x_5) ;  /* 0x00000000000cb947 */ /* 0x000fec0003800000 */
[----:B------:R-:W-:Y:S01]  /*0960*/  UCGABAR_WAIT ;  /* 0x0000000000007dc7 */ /* 0x000fe20008000000 */
[----:B------:R-:W-:Y:S01]  /*0970*/  CCTL.IVALL ;  /* 0x00000000ff00798f */ /* 0x000fe20002000000 */
[----:B------:R-:W-:Y:S05]  /*0980*/  BRA `(.L_x_6) ;  /* 0x0000000000047947 */ /* 0x000fea0003800000 */
.L_x_5:
[----:B------:R-:W-:Y:S06]  /*0990*/  BAR.SYNC.DEFER_BLOCKING 0x0 ;  /* 0x0000000000007b1d */ /* 0x000fec0000010000 */
.L_x_6:
[----:B------:R-:W-:Y:S05]  /*09a0*/  @!P2 BRA `(.L_x_7) ;  /* 0x000000500030a947 */ /* 0x000fea0003800000 */
[----:B------:R-:W-:-:S13]  /*09b0*/  ISETP.GT.U32.AND P0, PT, R8, 0x1, PT ;  /* 0x000000010800780c */ /* 0x000fda0003f04070 */
[----:B------:R-:W-:Y:S05]  /*09c0*/  @P0 EXIT ;  /* 0x000000000000094d */ /* 0x000fea0003800000 */
[----:B------:R-:W-:Y:S01]  /*09d0*/  ULDC.64 UR4, c[0x0][0x650] ;  /* 0x0001940000047ab9 */ /* 0x000fe20000000a00 */
[----:B------:R-:W-:Y:S01]  /*09e0*/  PRMT R3, RZ, 0x7610, R3 ;  /* 0x00007610ff037816 */ /* 0x000fe20000000003 */
[----:B------:R-:W-:Y:S01]  /*09f0*/  IMAD.MOV.U32 R99, RZ, RZ, -0x1 ;  /* 0xffffffffff637424 */ /* 0x000fe200078e00ff */
[----:B------:R-:W-:Y:S01]  /*0a00*/  ISETP.GE.U32.AND P0, PT, R16, UR4, PT ;  /* 0x0000000410007c0c */ /* 0x000fe2000bf06070 */
[----:B------:R-:W-:Y:S02]  /*0a10*/  IMAD.MOV.U32 R100, RZ, RZ, -0x1 ;  /* 0xffffffffff647424 */ /* 0x000fe400078e00ff */
[----:B------:R-:W-:Y:S01]  /*0a20*/  IMAD.MOV.U32 R88, RZ, RZ, -0x1 ;  /* 0xffffffffff587424 */ /* 0x000fe200078e00ff */
[----:B------:R-:W-:-:S13]  /*0a30*/  ISETP.GE.U32.AND.EX P0, PT, R17, UR5, PT, P0 ;  /* 0x0000000511007c0c */ /* 0x000fda000bf06100 */
[----:B------:R-:W-:Y:S05]  /*0a40*/  @P0 BRA `(.L_x_8) ;  /* 0x0000000400280947 */ /* 0x000fea0003800000 */
[----:B------:R-:W0:Y:S01]  /*0a50*/  LDC.64 R24, c[0x0][0x628] ;  /* 0x00018a00ff187b82 */ /* 0x000e220000000a00 */
[----:B------:R-:W-:Y:S02]  /*0a60*/  IMAD.MOV.U32 R10, RZ, RZ, R16 ;  /* 0x000000ffff0a7224 */ /* 0x000fe400078e0010 */
[----:B------:R-:W-:-:S05]  /*0a70*/  IMAD.MOV.U32 R11, RZ, RZ, R17 ;  /* 0x000000ffff0b7224 */ /* 0x000fca00078e0011 */
[----:B------:R-:W1:Y:S08]  /*0a80*/  LDC R8, c[0x0][0x630] ;  /* 0x00018c00ff087b82 */ /* 0x000e700000000800 */
[----:B------:R-:W2:Y:S01]  /*0a90*/  LDC.64 R26, c[0x0][0x620] ;  /* 0x00018800ff1a7b82 */ /* 0x000ea20000000a00 */
[----:B0-----:R-:W-:-:S04]  /*0aa0*/  ISETP.NE.U32.AND P0, PT, R24, RZ, PT ;  /* 0x000000ff1800720c */ /* 0x001fc80003f05070 */
[----:B------:R-:W-:-:S13]  /*0ab0*/  ISETP.NE.AND.EX P0, PT, R25, RZ, PT, P0 ;  /* 0x000000ff1900720c */ /* 0x000fda0003f05300 */
[----:B-12---:R-:W-:Y:S05]  /*0ac0*/  @!P0 BRA `(.L_x_9) ;  /* 0x0000000000288947 */ /* 0x006fea0003800000 */
[----:B------:R-:W0:Y:S02]  /*0ad0*/  LDC R3, c[0x0][0x634] ;  /* 0x00018d00ff037b82 */ /* 0x000e240000000800 */
[----:B0-----:R-:W-:-:S05]  /*0ae0*/  IADD3 R3, P0, R16, R3, RZ ;  /* 0x0000000310037210 */ /* 0x001fca0007f1e0ff */
[----:B------:R-:W-:-:S04]  /*0af0*/  IMAD.X R21, RZ, RZ, R17, P0 ;  /* 0x000000ffff157224 */ /* 0x000fc800000e0611 */
[----:B------:R-:W-:-:S04]  /*0b00*/  IMAD.WIDE.U32 R10, R21, R24, RZ ;  /* 0x00000018150a7225 */ /* 0x000fc800078e00ff */
[----:B------:R-:W-:-:S04]  /*0b10*/  IMAD.WIDE.U32 R12, P0, R3, R25, R10 ;  /* 0x00000019030c7225 */ /* 0x000fc8000780000a */
[----:B------:R-:W-:-:S04]  /*0b20*/  IMAD.WIDE.U32 R10, R3, R24, RZ ;  /* 0x00000018030a7225 */ /* 0x000fc800078e00ff */
[----:B------:R-:W-:Y:S01]  /*0b30*/  IMAD.X R15, RZ, RZ, RZ, P0 ;  /* 0x000000ffff0f7224 */ /* 0x000fe200000e06ff */
[----:B------:R-:W-:Y:S01]  /*0b40*/  IADD3 RZ, P0, R11, R12, RZ ;  /* 0x0000000c0bff7210 */ /* 0x000fe20007f1e0ff */
[----:B------:R-:W-:-:S04]  /*0b50*/  IMAD.MOV.U32 R14, RZ, RZ, R13 ;  /* 0x000000ffff0e7224 */ /* 0x000fc800078e000d */
[----:B------:R-:W-:-:S08]  /*0b60*/  IMAD.WIDE.U32.X R10, R21, R25, R14, P0 ;  /* 0x00000019150a7225 */ /* 0x000fd000000e040e */
.L_x_9:
[----:B------:R-:W0:Y:S01]  /*0b70*/  LDC.64 R30, c[0x0][0x640] ;  /* 0x00019000ff1e7b82 */ /* 0x000e220000000a00 */
[--C-:B------:R-:W-:Y:S01]  /*0b80*/  SHF.R.U64 R88, R10, R8, R11.reuse ;  /* 0x000000080a587219 */ /* 0x100fe2000000120b */
[----:B------:R-:W-:Y:S01]  /*0b90*/  IMAD R22, R9, R22, R4 ;  /* 0x0000001609167224 */ /* 0x000fe200078e0204 */
[----:B------:R-:W-:Y:S01]  /*0ba0*/  SHF.R.U32.HI R3, RZ, R8, R11 ;  /* 0x00000008ff037219 */ /* 0x000fe2000001160b */
[----:B------:R-:W-:Y:S01]  /*0bb0*/  IMAD.MOV.U32 R23, RZ, RZ, 0x1 ;  /* 0x00000001ff177424 */ /* 0x000fe200078e00ff */
[----:B------:R-:W-:-:S03]  /*0bc0*/  IADD3 R5, P0, RZ, -R88, RZ ;  /* 0x80000058ff057210 */ /* 0x000fc60007f1e0ff */
[----:B------:R-:W1:Y:S02]  /*0bd0*/  LDC R12, c[0x0][0x618] ;  /* 0x00018600ff0c7b82 */ /* 0x000e640000000800 */
[----:B------:R-:W-:Y:S02]  /*0be0*/  IMAD.X R3, RZ, RZ, ~R3, P0 ;  /* 0x000000ffff037224 */ /* 0x000fe400000e0e03 */
[----:B------:R-:W-:-:S04]  /*0bf0*/  IMAD.WIDE.U32 R10, R5, R26, R16 ;  /* 0x0000001a050a7225 */ /* 0x000fc800078e0010 */
[----:B------:R-:W2:Y:S01]  /*0c00*/  LDC R20, c[0x0][0x608] ;  /* 0x00018200ff147b82 */ /* 0x000ea20000000800 */
[----:B------:R-:W-:Y:S02]  /*0c10*/  IMAD R8, R3, R26, RZ ;  /* 0x0000001a03087224 */ /* 0x000fe400078e02ff */
[----:B------:R-:W-:Y:S02]  /*0c20*/  IMAD.MOV.U32 R3, RZ, RZ, -0x1 ;  /* 0xffffffffff037424 */ /* 0x000fe400078e00ff */
[----:B------:R-:W-:-:S03]  /*0c30*/  IMAD R5, R5, R27, R8 ;  /* 0x0000001b05057224 */ /* 0x000fc600078e0208 */
[----:B------:R-:W3:Y:S01]  /*0c40*/  LDC R28, c[0x0][0x658] ;  /* 0x00019600ff1c7b82 */ /* 0x000ee20000000800 */
[----:B------:R-:W-:Y:S01]  /*0c50*/  IMAD.IADD R5, R11, 0x1, R5 ;  /* 0x000000010b057824 */ /* 0x000fe200078e0205 */
[----:B0-----:R-:W-:-:S04]  /*0c60*/  ISETP.NE.U32.AND P0, PT, R30, RZ, PT ;  /* 0x000000ff1e00720c */ /* 0x001fc80003f05070 */
[----:B------:R-:W-:Y:S02]  /*0c70*/  ISETP.NE.AND.EX P0, PT, R31, RZ, PT, P0 ;  /* 0x000000ff1f00720c */ /* 0x000fe40003f05300 */
[----:B------:R-:W0:Y:S01]  /*0c80*/  LDC R24, c[0x0][0x600] ;  /* 0x00018000ff187b82 */ /* 0x000e220000000800 */
[-CC-:B-1----:R-:W-:Y:S02]  /*0c90*/  SHF.R.U64 R14, R10, R12.reuse, R5.reuse ;  /* 0x0000000c0a0e7219 */ /* 0x182fe40000001205 */
[----:B------:R-:W-:-:S05]  /*0ca0*/  SHF.R.U32.HI R5, RZ, R12, R5 ;  /* 0x0000000cff057219 */ /* 0x000fca0000011605 */
[----:B------:R-:W1:Y:S01]  /*0cb0*/  LDC R15, c[0x0][0x648] ;  /* 0x00019200ff0f7b82 */ /* 0x000e620000000800 */
[-CC-:B--2---:R-:W-:Y:S02]  /*0cc0*/  SHF.R.U64 R27, R14, R20.reuse, R5.reuse ;  /* 0x000000140e1b7219 */ /* 0x184fe40000001205 */
[----:B------:R-:W-:-:S05]  /*0cd0*/  SHF.R.U32.HI R5, RZ, R20, R5 ;  /* 0x00000014ff057219 */ /* 0x000fca0000011605 */
[----:B------:R-:W2:Y:S01]  /*0ce0*/  LDC R21, c[0x0][0x638] ;  /* 0x00018e00ff157b82 */ /* 0x000ea20000000800 */
[-CC-:B---3--:R-:W-:Y:S02]  /*0cf0*/  SHF.R.U64 R20, R27, R28.reuse, R5.reuse ;  /* 0x0000001c1b147219 */ /* 0x188fe40000001205 */
[-C--:B------:R-:W-:Y:S02]  /*0d00*/  SHF.L.U32 R3, R3, R28.reuse, RZ ;  /* 0x0000001c03037219 */ /* 0x080fe400000006ff */
[----:B------:R-:W-:Y:S01]  /*0d10*/  SHF.R.U32.HI R5, RZ, R28, R5 ;  /* 0x0000001cff057219 */ /* 0x000fe20000011605 */
[----:B------:R-:W-:Y:S01]  /*0d20*/  IMAD.MOV.U32 R4, RZ, RZ, R20 ;  /* 0x000000ffff047224 */ /* 0x000fe200078e0014 */
[----:B------:R-:W-:Y:S01]  /*0d30*/  LOP3.LUT R12, RZ, R3, RZ, 0x33, !PT ;  /* 0x00000003ff0c7212 */ /* 0x000fe200078e33ff */
[----:B------:R-:W3:Y:S01]  /*0d40*/  LDC R25, c[0x0][0x610] ;  /* 0x00018400ff197b82 */ /* 0x000ee20000000800 */
[----:B------:R-:W-:Y:S05]  /*0d50*/  @!P0 BRA `(.L_x_10) ;  /* 0x0000000000288947 */ /* 0x000fea0003800000 */
[----:B------:R-:W4:Y:S02]  /*0d60*/  LDC R3, c[0x0][0x64c] ;  /* 0x00019300ff037b82 */ /* 0x000f240000000800 */
[----:B----4-:R-:W-:-:S05]  /*0d70*/  IADD3 R3, P0, R20, R3, RZ ;  /* 0x0000000314037210 */ /* 0x010fca0007f1e0ff */
        /* <DEDUP_REMOVED lines=8> */
.L_x_10:
[----:B-1----:R-:W-:Y:S01]  /*0e00*/  SHF.R.U64 R4, R4, R15, R5 ;  /* 0x0000000f04047219 */ /* 0x002fe20000001205 */
[----:B0-----:R-:W-:Y:S01]  /*0e10*/  VIADD R5, R24, 0xffffffff ;  /* 0xffffffff18057836 */ /* 0x001fe20000000000 */
[----:B------:R-:W-:Y:S02]  /*0e20*/  SHF.L.U32 R3, R23, R28, RZ ;  /* 0x0000001c17037219 */ /* 0x000fe400000006ff */
[----:B------:R-:W-:Y:S01]  /*0e30*/  LOP3.LUT R12, R27, R12, RZ, 0xc0, !PT ;  /* 0x0000000c1b0c7212 */ /* 0x000fe200078ec0ff */
[----:B------:R-:W-:Y:S01]  /*0e40*/  IMAD.MOV R8, RZ, RZ, -R4 ;  /* 0x000000ffff087224 */ /* 0x000fe200078e0a04 */
[----:B------:R-:W-:-:S03]  /*0e50*/  SEL R7, R7, R22, !P1 ;  /* 0x0000001607077207 */ /* 0x000fc60004800000 */
[----:B------:R-:W-:Y:S01]  /*0e60*/  IMAD R12, R3, R4, R12 ;  /* 0x00000004030c7224 */ /* 0x000fe200078e020c */
[----:B------:R-:W-:Y:S01]  /*0e70*/  LOP3.LUT R4, R14, R5, RZ, 0xc0, !PT ;  /* 0x000000050e047212 */ /* 0x000fe200078ec0ff */
[----:B--2---:R-:W-:Y:S02]  /*0e80*/  IMAD R3, R8, R21, R20 ;  /* 0x0000001508037224 */ /* 0x004fe400078e0214 */
[----:B---3--:R-:W-:Y:S02]  /*0e90*/  IMAD R7, R12, R25, R7 ;  /* 0x000000190c077224 */ /* 0x008fe400078e0207 */
[----:B------:R-:W-:Y:S02]  /*0ea0*/  IMAD.MOV.U32 R5, RZ, RZ, 0x1 ;  /* 0x00000001ff057424 */ /* 0x000fe400078e00ff */
[----:B------:R-:W-:-:S03]  /*0eb0*/  IMAD R4, R3, R24, R4 ;  /* 0x0000001803047224 */ /* 0x000fc600078e0204 */
[----:B------:R-:W-:Y:S02]  /*0ec0*/  PRMT R3, R5, 0x7610, R3 ;  /* 0x0000761005037816 */ /* 0x000fe40000000003 */
[----:B------:R-:W-:Y:S02]  /*0ed0*/  SEL R100, R4, R7, !P1 ;  /* 0x0000000704647207 */ /* 0x000fe40004800000 */
[----:B------:R-:W-:-:S07]  /*0ee0*/  SEL R99, R7, R4, !P1 ;  /* 0x0000000407637207 */ /* 0x000fce0004800000 */
.L_x_8:
[----:B------:R-:W-:-:S08]  /*0ef0*/  NOP ;  /* 0x0000000000007918 */ /* 0x000fd00000000000 */
[----:B------:R-:W0:Y:S02]  /*0f00*/  USETMAXREG.TRY_ALLOC.CTAPOOL UP0, 0xe8 ;  /* 0x000000e8000079c8 */ /* 0x000e240008000600 */
[----:B0-----:R-:W-:-:S13]  /*0f10*/  PLOP3.LUT P0, PT, PT, PT, UP0, 0x80, 0x0 ;  /* 0x000000000000781c */ /* 0x001fda0003f0f008 */
[----:B------:R-:W-:Y:S05]  /*0f20*/  @!P0 BRA `(.L_x_8) ;  /* 0xfffffffc00f08947 */ /* 0x000fea000383ffff */
[----:B------:R-:W-:Y:S01]  /*0f30*/  ULDC.64 UR4, c[0x0][0x598] ;  /* 0x0001660000047ab9 */ /* 0x000fe20000000a00 */
[----:B------:R-:W-:Y:S01]  /*0f40*/  ULDC.64 UR38, c[0x0][0x208] ;  /* 0x0000820000267ab9 */ /* 0x000fe20000000a00 */
[----:B------:R-:W-:-:S04]  /*0f50*/  ISETP.NE.U32.AND P0, PT, RZ, UR4, PT ;  /* 0x00000004ff007c0c */ /* 0x000fc8000bf05070 */
[----:B------:R-:W-:-:S13]  /*0f60*/  ISETP.NE.AND.EX P0, PT, RZ, UR5, PT, P0 ;  /* 0x00000005ff007c0c */ /* 0x000fda000bf05300 */
[----:B------:R-:W-:Y:S05]  /*0f70*/  @!P0 BRA `(.L_x_11) ;  /* 0x00000000001c8947 */ /* 0x000fea0003800000 */
[----:B------:R-:W0:Y:S02]  /*0f80*/  LDC.64 R4, c[0x0][0x598] ;  /* 0x00016600ff047b82 */ /* 0x000e240000000a00 */
[----:B0-----:R-:W2:Y:S02]  /*0f90*/  LDG.E.64 R4, desc[UR38][R4.64] ;  /* 0x0000002604047981 */ /* 0x001ea4000c1e1b00 */
[----:B--2---:R-:W-:-:S04]  /*0fa0*/  ISETP.NE.U32.AND P0, PT, R4, RZ, PT ;  /* 0x000000ff0400720c */ /* 0x004fc80003f05070 */
[----:B------:R-:W-:-:S13]  /*0fb0*/  ISETP.NE.AND.EX P0, PT, R5, RZ, PT, P0 ;  /* 0x000000ff0500720c */ /* 0x000fda0003f05300 */
[----:B------:R-:W-:Y:S05]  /*0fc0*/  @!P0 BRA `(.L_x_11) ;  /* 0x0000000000088947 */ /* 0x000fea0003800000 */
[----:B------:R0:W5:Y:S01]  /*0fd0*/  LD.E R89, desc[UR38][R4.64] ;  /* 0x0000002604597980 */ /* 0x000162000c101900 */
[----:B------:R-:W-:Y:S05]  /*0fe0*/  BRA `(.L_x_12) ;  /* 0x0000000000247947 */ /* 0x000fea0003800000 */
.L_x_11:
[----:B------:R-:W-:Y:S02]  /*0ff0*/  ULDC.64 UR4, c[0x0][0x588] ;  /* 0x0001620000047ab9 */ /* 0x000fe40000000a00 */
[----:B------:R-:W-:-:S04]  /*1000*/  ISETP.NE.U32.AND P0, PT, RZ, UR4, PT ;  /* 0x00000004ff007c0c */ /* 0x000fc8000bf05070 */
[----:B------:R-:W-:-:S13]  /*1010*/  ISETP.NE.AND.EX P0, PT, RZ, UR5, PT, P0 ;  /* 0x00000005ff007c0c */ /* 0x000fda000bf05300 */
[----:B------:R-:W-:Y:S05]  /*1020*/  @!P0 BRA `(.L_x_13) ;  /* 0x00000000000c8947 */ /* 0x000fea0003800000 */
[----:B------:R-:W0:Y:S02]  /*1030*/  LDC.64 R4, c[0x0][0x588] ;  /* 0x00016200ff047b82 */ /* 0x000e240000000a00 */
[----:B0-----:R1:W5:Y:S01]  /*1040*/  LDG.E R89, desc[UR38][R4.64] ;  /* 0x0000002604597981 */ /* 0x001362000c1e1900 */
[----:B------:R-:W-:Y:S05]  /*1050*/  BRA `(.L_x_12) ;  /* 0x0000000000087947 */ /* 0x000fea0003800000 */
.L_x_13:
[----:B------:R-:W-:Y:S02]  /*1060*/  ULDC UR4, c[0x0][0x580] ;  /* 0x0001600000047ab9 */ /* 0x000fe40000000800 */
[----:B------:R-:W-:-:S07]  /*1070*/  IMAD.U32 R89, RZ, RZ, UR4 ;  /* 0x00000004ff597e24 */ /* 0x000fce000f8e00ff */
.L_x_12:
[----:B------:R-:W-:Y:S02]  /*1080*/  ULDC.64 UR4, c[0x0][0x5a0] ;  /* 0x0001680000047ab9 */ /* 0x000fe40000000a00 */
[----:B------:R-:W-:-:S04]  /*1090*/  ISETP.NE.U32.AND P0, PT, RZ, UR4, PT ;  /* 0x00000004ff007c0c */ /* 0x000fc8000bf05070 */
[----:B------:R-:W-:-:S13]  /*10a0*/  ISETP.NE.AND.EX P0, PT, RZ, UR5, PT, P0 ;  /* 0x00000005ff007c0c */ /* 0x000fda000bf05300 */
[----:B------:R-:W-:Y:S05]  /*10b0*/  @!P0 BRA `(.L_x_14) ;  /* 0x00000000001c8947 */ /* 0x000fea0003800000 */
[----:B01----:R-:W0:Y:S02]  /*10c0*/  LDC.64 R4, c[0x0][0x5a0] ;  /* 0x00016800ff047b82 */ /* 0x003e240000000a00 */
[----:B0-----:R-:W2:Y:S02]  /*10d0*/  LDG.E.64 R4, desc[UR38][R4.64] ;  /* 0x0000002604047981 */ /* 0x001ea4000c1e1b00 */
[----:B--2---:R-:W-:-:S04]  /*10e0*/  ISETP.NE.U32.AND P0, PT, R4, RZ, PT ;  /* 0x000000ff0400720c */ /* 0x004fc80003f05070 */
[----:B------:R-:W-:-:S13]  /*10f0*/  ISETP.NE.AND.EX P0, PT, R5, RZ, PT, P0 ;  /* 0x000000ff0500720c */ /* 0x000fda0003f05300 */
[----:B------:R-:W-:Y:S05]  /*1100*/  @!P0 BRA `(.L_x_14) ;  /* 0x0000000000088947 */ /* 0x000fea0003800000 */
[----:B------:R0:W5:Y:S01]  /*1110*/  LD.E R90, desc[UR38][R4.64] ;  /* 0x00000026045a7980 */ /* 0x000162000c101900 */
[----:B------:R-:W-:Y:S05]  /*1120*/  BRA `(.L_x_15) ;  /* 0x0000000000247947 */ /* 0x000fea0003800000 */
.L_x_14:
[----:B------:R-:W-:Y:S02]  /*1130*/  ULDC.64 UR4, c[0x0][0x590] ;  /* 0x0001640000047ab9 */ /* 0x000fe40000000a00 */
[----:B------:R-:W-:-:S04]  /*1140*/  ISETP.NE.U32.AND P0, PT, RZ, UR4, PT ;  /* 0x00000004ff007c0c */ /* 0x000fc8000bf05070 */
[----:B------:R-:W-:-:S13]  /*1150*/  ISETP.NE.AND.EX P0, PT, RZ, UR5, PT, P0 ;  /* 0x00000005ff007c0c */ /* 0x000fda000bf05300 */
[----:B------:R-:W-:Y:S05]  /*1160*/  @!P0 BRA `(.L_x_16) ;  /* 0x00000000000c8947 */ /* 0x000fea0003800000 */
[----:B------:R-:W2:Y:S02]  /*1170*/  LDC.64 R90, c[0x0][0x590] ;  /* 0x00016400ff5a7b82 */ /* 0x000ea40000000a00 */
[----:B--2---:R2:W5:Y:S01]  /*1180*/  LDG.E R90, desc[UR38][R90.64] ;  /* 0x000000265a5a7981 */ /* 0x004562000c1e1900 */
[----:B------:R-:W-:Y:S05]  /*1190*/  BRA `(.L_x_15) ;  /* 0x0000000000087947 */ /* 0x000fea0003800000 */
.L_x_16:
[----:B------:R-:W-:Y:S02]  /*11a0*/  ULDC UR4, c[0x0][0x584] ;  /* 0x0001610000047ab9 */ /* 0x000fe40000000800 */
[----:B------:R-:W-:-:S07]  /*11b0*/  IMAD.U32 R90, RZ, RZ, UR4 ;  /* 0x00000004ff5a7e24 */ /* 0x000fce000f8e00ff */
.L_x_15:
[----:B------:R-:W-:-:S13]  /*11c0*/  LOP3.LUT P0, RZ, R3, 0xff, RZ, 0xc0, !PT ;  /* 0x000000ff03ff7812 */ /* 0x000fda000780c0ff */
[----:B------:R-:W-:Y:S05]  /*11d0*/  @!P0 EXIT ;  /* 0x000000000000894d */ /* 0x000fea0003800000 */
[----:B------:R-:W3:Y:S01]  /*11e0*/  LDC R92, c[0x0][0x658] ;  /* 0x00019600ff5c7b82 */ /* 0x000ee20000000800 */
[----:B------:R-:W-:Y:S01]  /*11f0*/  LOP3.LUT R6, R6, 0x1, RZ, 0xc0, !PT ;  /* 0x0000000106067812 */ /* 0x000fe200078ec0ff */
[----:B------:R-:W-:Y:S01]  /*1200*/  ULDC.64 UR6, c[0x0][0x288] ;  /* 0x0000a20000067ab9 */ /* 0x000fe20000000a00 */
[----:B------:R-:W-:Y:S01]  /*1210*/  SHF.R.U32.HI R3, RZ, 0x1, R0 ;  /* 0x00000001ff037819 */ /* 0x000fe20000011600 */
[----:B------:R-:W-:Y:S01]  /*1220*/  UIADD3 UR4, UR7, 0x7f, URZ ;  /* 0x0000007f07047890 */ /* 0x000fe2000fffe03f */
[----:B------:R-:W-:Y:S01]  /*1230*/  SHF.R.U32.HI R0, RZ, 0x2, R93 ;  /* 0x00000002ff007819 */ /* 0x000fe2000001165d */
[----:B01----:R-:W-:Y:S01]  /*1240*/  IMAD.SHL.U32 R5, R6, 0x40, RZ ;  /* 0x0000004006057824 */ /* 0x003fe200078e00ff */
[----:B------:R-:W-:Y:S01]  /*1250*/  LOP3.LUT R3, R3, 0x30, RZ, 0xc0, !PT ;  /* 0x0000003003037812 */ /* 0x000fe200078ec0ff */
[----:B------:R-:W0:Y:S01]  /*1260*/  LDC R95, c[0x0][0x600] ;  /* 0x00018000ff5f7b82 */ /* 0x000e220000000800 */
[----:B------:R-:W-:Y:S01]  /*1270*/  LOP3.LUT R0, R0, 0x7, RZ, 0xc0, !PT ;  /* 0x0000000700007812 */ /* 0x000fe200078ec0ff */
[----:B------:R-:W-:Y:S01]  /*1280*/  USHF.R.S32.HI UR5, URZ, 0x1f, UR4 ;  /* 0x0000001f3f057899 */ /* 0x000fe20008011404 */
[----:B--2---:R-:W-:Y:S01]  /*1290*/  LOP3.LUT R91, R93, 0x3, RZ, 0xc0, !PT ;  /* 0x000000035d5b7812 */ /* 0x004fe200078ec0ff */
[----:B------:R-:W-:Y:S01]  /*12a0*/  IMAD.MOV.U32 R7, RZ, RZ, 0x1 ;  /* 0x00000001ff077424 */ /* 0x000fe200078e00ff */
[--C-:B------:R-:W-:Y:S01]  /*12b0*/  LOP3.LUT R22, R5, 0x40, R0.reuse, 0xe2, !PT ;  /* 0x0000004005167812 */ /* 0x100fe200078ee200 */
[----:B------:R-:W-:Y:S01]  /*12c0*/  ULEA.HI UR5, UR5, UR4, URZ, 0x7 ;  /* 0x0000000405057291 */ /* 0x000fe2000f8f383f */
[-C--:B------:R-:W-:Y:S01]  /*12d0*/  IADD3 R5, RZ, -R3.reuse, -R0 ;  /* 0x80000003ff057210 */ /* 0x080fe20007ffe800 */
[----:B------:R-:W-:Y:S01]  /*12e0*/  IMAD.U32 R4, RZ, RZ, UR6 ;  /* 0x00000006ff047e24 */ /* 0x000fe2000f8e00ff */
[----:B------:R-:W-:Y:S01]  /*12f0*/  LOP3.LUT R22, R22, R3, RZ, 0xfc, !PT ;  /* 0x0000000316167212 */ /* 0x000fe200078efcff */
[----:B------:R-:W-:Y:S01]  /*1300*/  USHF.R.S32.HI UR43, URZ, 0x7, UR5 ;  /* 0x000000073f2b7899 */ /* 0x000fe20008011405 */
[----:B------:R-:W-:Y:S01]  /*1310*/  IMAD.MOV.U32 R3, RZ, RZ, -0x1 ;  /* 0xffffffffff037424 */ /* 0x000fe200078e00ff */
[----:B------:R-:W-:Y:S01]  /*1320*/  LOP3.LUT R94, R93, 0x80, RZ, 0xc0, !PT ;  /* 0x000000805d5e7812 */ /* 0x000fe200078ec0ff */
[----:B------:R-:W-:Y:S01]  /*1330*/  IMAD R5, R6, -0x40, R5 ;  /* 0xffffffc006057824 */ /* 0x000fe200078e0205 */
[----:B------:R-:W-:Y:S01]  /*1340*/  UISETP.LT.AND UP0, UPT, UR43, 0x1, UPT ;  /* 0x000000012b00788c */ /* 0x000fe2000bf01270 */
[----:B------:R-:W-:Y:S01]  /*1350*/  IMAD R91, R91, -0x2, R4 ;  /* 0xfffffffe5b5b7824 */ /* 0x000fe200078e0204 */
[-C--:B---3--:R-:W-:Y:S01]  /*1360*/  SHF.L.U32 R3, R3, R92.reuse, RZ ;  /* 0x0000005c03037219 */ /* 0x088fe200000006ff */
[----:B------:R-:W-:Y:S01]  /*1370*/  ULDC UR4, c[0x0][0x284] ;  /* 0x0000a10000047ab9 */ /* 0x000fe20000000800 */
[----:B------:R-:W-:Y:S01]  /*1380*/  USEL UR44, UR43, 0x1, UP0 ;  /* 0x000000012b2c7887 */ /* 0x000fe20008000000 */
[----:B------:R-:W-:Y:S01]  /*1390*/  SHF.L.U32 R92, R7, R92, RZ ;  /* 0x0000005c075c7219 */ /* 0x000fe200000006ff */
[----:B------:R-:W-:Y:S01]  /*13a0*/  IMAD.SHL.U32 R93, R93, 0x2, RZ ;  /* 0x000000025d5d7824 */ /* 0x000fe200078e00ff */
[----:B------:R-:W-:Y:S01]  /*13b0*/  SHF.R.U32.HI R94, RZ, 0x7, R94 ;  /* 0x00000007ff5e7819 */ /* 0x000fe2000001165e */
[----:B------:R-:W-:Y:S01]  /*13c0*/  VIADD R97, R5, UR4 ;  /* 0x0000000405617c36 */ /* 0x000fe20008000000 */
[----:B------:R-:W-:Y:S01]  /*13d0*/  LOP3.LUT R96, RZ, R3, RZ, 0x33, !PT ;  /* 0x00000003ff607212 */ /* 0x000fe200078e33ff */
[----:B0-----:R-:W-:Y:S01]  /*13e0*/  VIADD R95, R95, 0xffffffff ;  /* 0xffffffff5f5f7836 */ /* 0x001fe20000000000 */
[----:B------:R-:W-:Y:S01]  /*13f0*/  UIADD3 UR44, UR43, -UR44, URZ ;  /* 0x8000002c2b2c7290 */ /* 0x000fe2000fffe03f */
[----:B------:R-:W-:Y:S01]  /*1400*/  IMAD.MOV.U32 R23, RZ, RZ, RZ ;  /* 0x000000ffff177224 */ /* 0x000fe200078e00ff */
[----:B------:R-:W-:Y:S01]  /*1410*/  UMOV UR40, URZ ;  /* 0x0000003f00287c82 */ /* 0x000fe20008000000 */
[----:B------:R-:W-:-:S09]  /*1420*/  UMOV UR41, URZ ;  /* 0x0000003f00297c82 */ /* 0x000fd20008000000 */
.L_x_168:
[----:B0-----:R-:W0:Y:S01]  /*1430*/  SHFL.IDX PT, R0, R94, RZ, 0x1f ;  /* 0x00001fff5e007589 */ /* 0x001e2200000e0000 */
[----:B-1----:R-:W1:Y:S01]  /*1440*/  S2UR UR7, SR_CgaCtaId ;  /* 0x00000000000779c3 */ /* 0x002e620000008800 */
[----:B------:R-:W-:Y:S01]  /*1450*/  UMOV UR6, 0x400 ;  /* 0x0000040000067882 */ /* 0x000fe20000000000 */
[----:B0-----:R-:W-:Y:S01]  /*1460*/  R2UR UR4, R0 ;  /* 0x00000000000472ca */ /* 0x001fe200000e0000 */
[----:B-1----:R-:W-:-:S12]  /*1470*/  ULEA UR6, UR7, UR6, 0x18 ;  /* 0x0000000607067291 */ /* 0x002fd8000f8ec03f */
[----:B------:R-:W-:-:S04]  /*1480*/  ULEA.HI UR5, UR4, UR4, URZ, 0x1 ;  /* 0x0000000404057291 */ /* 0x000fc8000f8f083f */
[----:B------:R-:W-:-:S04]  /*1490*/  ULOP3.LUT UR5, UR5, 0x7fffe, URZ, 0xc0, !UPT ;  /* 0x0007fffe05057892 */ /* 0x000fc8000f8ec03f */
[----:B------:R-:W-:-:S03]  /*14a0*/  UIADD3 UR5, UR4, -UR5, URZ ;  /* 0x8000000504057290 */ /* 0x000fc6000fffe03f */
[----:B------:R-:W-:Y:S01]  /*14b0*/  ULDC UR4, c[0x0][0x28c] ;  /* 0x0000a30000047ab9 */ /* 0x000fe20000000800 */
[----:B------:R-:W-:Y:S01]  /*14c0*/  ULEA UR5, UR5, UR6, 0xd ;  /* 0x0000000605057291 */ /* 0x000fe2000f8e683f */
[----:B------:R-:W-:-:S03]  /*14d0*/  ISETP.LT.AND P0, PT, RZ, UR4, PT ;  /* 0x00000004ff007c0c */ /* 0x000fc6000bf01270 */
[----:B------:R-:W-:-:S04]  /*14e0*/  UIADD3 UR5, UR5, 0x180, URZ ;  /* 0x0000018005057890 */ /* 0x000fc8000fffe03f */
[----:B------:R-:W-:-:S04]  /*14f0*/  USHF.R.U32.HI UR5, URZ, 0x4, UR5 ;  /* 0x000000043f057899 */ /* 0x000fc80008011605 */
[----:B------:R-:W-:-:S04]  /*1500*/  ULOP3.LUT UR5, UR5, 0x3fff, URZ, 0xc0, !UPT ;  /* 0x00003fff05057892 */ /* 0x000fc8000f8ec03f */
[----:B------:R-:W-:Y:S01]  /*1510*/  ULOP3.LUT UR45, UR5, 0x10000, URZ, 0xfc, !UPT ;  /* 0x00010000052d7892 */ /* 0x000fe2000f8efc3f */
[----:B---3--:R-:W-:Y:S11]  /*1520*/  @P0 BRA `(.L_x_17) ;  /* 0x0000000000400947 */ /* 0x008ff60003800000 */
[----:B------:R-:W-:Y:S01]  /*1530*/  MOV R0, 0x0 ;  /* 0x0000000000007802 */ /* 0x000fe20000000f00 */
[----:B------:R-:W-:Y:S01]  /*1540*/  ULDC.64 UR4, c[0x4][0x68] ;  /* 0x01001a0000047ab9 */ /* 0x000fe20000000a00 */
[----:B------:R-:W-:Y:S01]  /*1550*/  ULDC.64 UR6, c[0x4][0x8] ;  /* 0x0100020000067ab9 */ /* 0x000fe20000000a00 */
[----:B------:R-:W-:Y:S01]  /*1560*/  IMAD.U32 R4, RZ, RZ, UR4 ;  /* 0x00000004ff047e24 */ /* 0x000fe2000f8e00ff */
[----:B------:R0:W1:Y:S01]  /*1570*/  LDC.64 R14, c[0x4][R0] ;  /* 0x01000000000e7b82 */ /* 0x0000620000000a00 */
[----:B------:R-:W-:Y:S01]  /*1580*/  IMAD.U32 R5, RZ, RZ, UR5 ;  /* 0x00000005ff057e24 */ /* 0x000fe2000f8e00ff */
[----:B------:R-:W-:Y:S01]  /*1590*/  ULDC.64 UR4, c[0x4][0x70] ;  /* 0x01001c0000047ab9 */ /* 0x000fe20000000a00 */
[----:B------:R-:W-:Y:S02]  /*15a0*/  IMAD.U32 R10, RZ, RZ, UR6 ;  /* 0x00000006ff0a7e24 */ /* 0x000fe4000f8e00ff */
[----:B------:R-:W-:Y:S02]  /*15b0*/  IMAD.U32 R6, RZ, RZ, UR4 ;  /* 0x00000004ff067e24 */ /* 0x000fe4000f8e00ff */
[----:B------:R-:W-:-:S02]  /*15c0*/  IMAD.U32 R7, RZ, RZ, UR5 ;  /* 0x00000005ff077e24 */ /* 0x000fc4000f8e00ff */
[----:B------:R-:W-:Y:S02]  /*15d0*/  IMAD.U32 R11, RZ, RZ, UR7 ;  /* 0x00000007ff0b7e24 */ /* 0x000fe4000f8e00ff */
[----:B------:R-:W-:Y:S02]  /*15e0*/  IMAD.MOV.U32 R8, RZ, RZ, 0x1e1 ;  /* 0x000001e1ff087424 */ /* 0x000fe400078e00ff */
[----:B------:R-:W-:Y:S02]  /*15f0*/  IMAD.MOV.U32 R12, RZ, RZ, 0x1 ;  /* 0x00000001ff0c7424 */ /* 0x000fe400078e00ff */
[----:B0-----:R-:W-:-:S07]  /*1600*/  IMAD.MOV.U32 R13, RZ, RZ, RZ ;  /* 0x000000ffff0d7224 */ /* 0x001fce00078e00ff */
[----:B------:R-:W-:-:S07]  /*1610*/  LEPC R20, `(.L_x_17) ;  /* 0x000000001014794e */ /* 0x000fce0000000000 */
[----:B-1---5:R-:W-:Y:S05]  /*1620*/  CALL.ABS.NOINC R14 ;  /* 0x000000000e007343 */ /* 0x022fea0003c00000 */
.L_x_17:
[----:B------:R-:W-:-:S04]  /*1630*/  LOP3.LUT R0, R18, 0x1, RZ, 0xfc, !PT ;  /* 0x0000000112007812 */ /* 0x000fc800078efcff */
[----:B------:R-:W-:-:S13]  /*1640*/  ISETP.NE.AND P0, PT, R0, 0x3, PT ;  /* 0x000000030000780c */ /* 0x000fda0003f05270 */
[----:B------:R-:W-:Y:S05]  /*1650*/  @!P0 BRA `(.L_x_18) ;  /* 0x0000000000048947 */ /* 0x000fea0003800000 */
[----:B------:R-:W-:Y:S01]  /*1660*/  BPT.TRAP 0x1 ;  /* 0x000000040000795c */ /* 0x000fe20000300000 */
.L_x_18:
[----:B------:R-:W0:Y:S01]  /*1670*/  S2UR UR5, SR_CgaCtaId ;  /* 0x00000000000579c3 */ /* 0x000e220000008800 */
[----:B------:R-:W-:Y:S01]  /*1680*/  UMOV UR4, 0x400 ;  /* 0x0000040000047882 */ /* 0x000fe20000000000 */
[----:B------:R-:W-:Y:S02]  /*1690*/  IMAD.U32 R0, RZ, RZ, UR40 ;  /* 0x00000028ff007e24 */ /* 0x000fe4000f8e00ff */
[----:B------:R-:W-:-:S03]  /*16a0*/  IMAD.U32 R3, RZ, RZ, UR41 ;  /* 0x00000029ff037e24 */ /* 0x000fc6000f8e00ff */
[----:B------:R-:W-:Y:S01]  /*16b0*/  SHF.L.U32 R0, R0, 0x1f, RZ ;  /* 0x0000001f00007819 */ /* 0x000fe200000006ff */
[----:B0-----:R-:W-:-:S06]  /*16c0*/  ULEA UR4, UR5, UR4, 0x18 ;  /* 0x0000000405047291 */ /* 0x001fcc000f8ec03f */
[----:B------:R-:W-:-:S04]  /*16d0*/  IMAD.U32 R6, RZ, RZ, UR4 ;  /* 0x00000004ff067e24 */ /* 0x000fc8000f8e00ff */
[----:B------:R-:W-:-:S04]  /*16e0*/  IMAD R3, R3, 0x8, R6 ;  /* 0x0000000803037824 */ /* 0x000fc800078e0206 */
[----:B------:R0:W1:Y:S01]  /*16f0*/  SYNCS.PHASECHK.TRANS64.TRYWAIT P1, [R3+URZ], R0 ;  /* 0x00000000030075a7 */ /* 0x000062000802017f */
[----:B------:R-:W-:Y:S05]  /*1700*/  @!P0 BRA `(.L_x_19) ;  /* 0x0000000000048947 */ /* 0x000fea0003800000 */
[----:B------:R-:W-:Y:S01]  /*1710*/  BPT.TRAP 0x1 ;  /* 0x000000040000795c */ /* 0x000fe20000300000 */
.L_x_19:
[----:B------:R-:W-:-:S05]  /*1720*/  IMAD.U32 R4, RZ, RZ, UR44 ;  /* 0x0000002cff047e24 */ /* 0x000fca000f8e00ff */
[----:B------:R-:W-:Y:S01]  /*1730*/  ISETP.GE.AND P2, PT, R4, 0x1, PT ;  /* 0x000000010400780c */ /* 0x000fe20003f46270 */
[----:B-1----:R-:W-:-:S12]  /*1740*/  @P1 BRA `(.L_x_20) ;  /* 0x0000000000081947 */ /* 0x002fd80003800000 */
[----:B------:R-:W1:Y:S02]  /*1750*/  SYNCS.PHASECHK.TRANS64.TRYWAIT P1, [R3+URZ], R0 ;  /* 0x00000000030075a7 */ /* 0x000e64000802017f */
[----:B-1----:R-:W-:Y:S05]  /*1760*/  @!P1 BRA `(.L_x_21) ;  /* 0x0000005800849947 */ /* 0x002fea0003800000 */
.L_x_20:
[----:B------:R-:W-:Y:S05]  /*1770*/  WARPSYNC.ALL ;  /* 0x0000000000007948 */ /* 0x000fea0003800000 */
[----:B------:R-:W-:Y:S01]  /*1780*/  R2UR UR4, R6 ;  /* 0x00000000060472ca */ /* 0x000fe200000e0000 */
[----:B------:R-:W-:Y:S01]  /*1790*/  ULEA UR5, UR41, UR45, 0xa ;  /* 0x0000002d29057291 */ /* 0x000fe2000f8e503f */
[----:B------:R-:W-:Y:S01]  /*17a0*/  WARPGROUP.ARRIVE ;  /* 0x00000000000079c5 */ /* 0x000fe20000000000 */
[----:B------:R-:W-:Y:S01]  /*17b0*/  UMOV UR9, 0x40000040 ;  /* 0x4000004000097882 */ /* 0x000fe20000000000 */
[----:B------:R-:W-:-:S04]  /*17c0*/  UMOV UR11, 0x40000040 ;  /* 0x40000040000b7882 */ /* 0x000fc80000000000 */
[----:B------:R-:W-:-:S05]  /*17d0*/  UMOV UR8, UR5 ;  /* 0x0000000500087c82 */ /* 0x000fca0008000000 */
[----:B------:R-:W-:-:S04]  /*17e0*/  UIADD3 UR4, UR4, 0x1c180, URZ ;  /* 0x0001c18004047890 */ /* 0x000fc8000fffe03f */
[----:B------:R-:W-:-:S04]  /*17f0*/  USHF.R.U32.HI UR4, URZ, 0x4, UR4 ;  /* 0x000000043f047899 */ /* 0x000fc80008011604 */
[----:B------:R-:W-:-:S04]  /*1800*/  ULOP3.LUT UR4, UR4, 0x3fff, URZ, 0xc0, !UPT ;  /* 0x00003fff04047892 */ /* 0x000fc8000f8ec03f */
[----:B------:R-:W-:-:S04]  /*1810*/  ULOP3.LUT UR4, UR4, 0x10000, URZ, 0xfc, !UPT ;  /* 0x0001000004047892 */ /* 0x000fc8000f8efc3f */
[----:B------:R-:W-:-:S07]  /*1820*/  ULEA UR6, UR41, UR4, 0xa ;  /* 0x0000000429067291 */ /* 0x000fce000f8e503f */
[----:B------:R-:W-:Y:S02]  /*1830*/  UMOV UR10, UR6 ;  /* 0x00000006000a7c82 */ /* 0x000fe40008000000 */
[----:B------:R-:W-:Y:S01]  /*1840*/  IGMMA.64x128x32.S8.S8 R24, gdesc[UR8], RZ, !UPT, gsb0 ;  /* 0x03600000081879f1 */ /* 0x000fe2000c0410ff */
[----:B------:R-:W-:Y:S02]  /*1850*/  UIADD3 UR8, UR5, 0x2, URZ ;  /* 0x0000000205087890 */ /* 0x000fe4000fffe03f */
[----:B------:R-:W-:Y:S01]  /*1860*/  UIADD3 UR10, UR6, 0x2, URZ ;  /* 0x00000002060a7890 */ /* 0x000fe2000fffe03f */
[----:B------:R-:W-:Y:S01]  /*1870*/  UMOV UR9, 0x40000040 ;  /* 0x4000004000097882 */ /* 0x000fe20000000000 */
[----:B------:R-:W-:Y:S01]  /*1880*/  UMOV UR11, 0x40000040 ;  /* 0x40000040000b7882 */ /* 0x000fe20000000000 */
[----:B------:R-:W-:Y:S02]  /*1890*/  WARPGROUP.DEPBAR.LE gsb0, 0x0 ;  /* 0x00008000000079c5 */ /* 0x000fe40000010000 */
[----:B------:R-:W-:-:S06]  /*18a0*/  WARPGROUP.ARRIVE ;  /* 0x00000000000079c5 */ /* 0x000fcc0000000000 */
[----:B------:R-:W-:Y:S01]  /*18b0*/  IGMMA.64x128x32.S8.S8 R24, gdesc[UR8], R24, gsb0 ;  /* 0x03600000081879f1 */ /* 0x000fe20008041018 */
        /* <DEDUP_REMOVED lines=13> */
[----:B------:R-:W-:Y:S03]  /*1990*/  IGMMA.64x128x32.S8.S8 R24, gdesc[UR8], R24, gsb0 ;  /* 0x03600000081879f1 */ /* 0x000fe60008041018 */
[----:B------:R-:W-:Y:S02]  /*19a0*/  WARPGROUP.DEPBAR.LE gsb0, 0x0 ;  /* 0x00008000000079c5 */ /* 0x000fe40000010000 */
[----:B------:R-:W-:Y:S05]  /*19b0*/  @!P2 BRA `(.L_x_22) ;  /* 0x000000040028a947 */ /* 0x000fea0003800000 */
[----:B------:R-:W-:Y:S01]  /*19c0*/  UIADD3 UR5, UR41, 0x1, URZ ;  /* 0x0000000129057890 */ /* 0x000fe2000fffe03f */
[----:B01----:R-:W-:Y:S02]  /*19d0*/  IMAD.U32 R0, RZ, RZ, UR44 ;  /* 0x0000002cff007e24 */ /* 0x003fe4000f8e00ff */
[----:B------:R-:W-:Y:S01]  /*19e0*/  IMAD.U32 R3, RZ, RZ, UR41 ;  /* 0x00000029ff037e24 */ /* 0x000fe2000f8e00ff */
[----:B------:R-:W-:-:S04]  /*19f0*/  UISETP.NE.AND UP0, UPT, UR5, 0x7, UPT ;  /* 0x000000070500788c */ /* 0x000fc8000bf05270 */
[----:B------:R-:W-:Y:S02]  /*1a00*/  USEL UR6, URZ, 0x1, UP0 ;  /* 0x000000013f067887 */ /* 0x000fe40008000000 */
[----:B------:R-:W-:Y:S02]  /*1a10*/  USEL UR5, UR5, URZ, UP0 ;  /* 0x0000003f05057287 */ /* 0x000fe40008000000 */
[----:B------:R-:W-:-:S06]  /*1a20*/  ULOP3.LUT UR6, UR40, UR6, URZ, 0x3c, !UPT ;  /* 0x0000000628067292 */ /* 0x000fcc000f8e3c3f */
[----:B------:R-:W-:-:S07]  /*1a30*/  IMAD.U32 R7, RZ, RZ, UR6 ;  /* 0x00000006ff077e24 */ /* 0x000fce000f8e00ff */
.L_x_29:
[----:B------:R-:W-:Y:S05]  /*1a40*/  @!P0 BRA `(.L_x_23) ;  /* 0x0000000000048947 */ /* 0x000fea0003800000 */
[----:B------:R-:W-:Y:S01]  /*1a50*/  BPT.TRAP 0x1 ;  /* 0x000000040000795c */ /* 0x000fe20000300000 */
.L_x_23:
[----:B------:R-:W0:Y:S01]  /*1a60*/  S2UR UR7, SR_CgaCtaId ;  /* 0x00000000000779c3 */ /* 0x000e220000008800 */
[----:B------:R-:W-:Y:S01]  /*1a70*/  UMOV UR6, 0x400 ;  /* 0x0000040000067882 */ /* 0x000fe20000000000 */
[----:B------:R-:W-:Y:S01]  /*1a80*/  IMAD.U32 R5, RZ, RZ, UR5 ;  /* 0x00000005ff057e24 */ /* 0x000fe2000f8e00ff */
[----:B------:R-:W-:Y:S01]  /*1a90*/  SHF.L.U32 R4, R7, 0x1f, RZ ;  /* 0x0000001f07047819 */ /* 0x000fe200000006ff */
[----:B0-----:R-:W-:-:S06]  /*1aa0*/  ULEA UR6, UR7, UR6, 0x18 ;  /* 0x0000000607067291 */ /* 0x001fcc000f8ec03f */
[----:B------:R-:W-:-:S04]  /*1ab0*/  IMAD.U32 R6, RZ, RZ, UR6 ;  /* 0x00000006ff067e24 */ /* 0x000fc8000f8e00ff */
[----:B------:R-:W-:-:S04]  /*1ac0*/  IMAD R5, R5, 0x8, R6 ;  /* 0x0000000805057824 */ /* 0x000fc800078e0206 */
[----:B------:R0:W1:Y:S01]  /*1ad0*/  SYNCS.PHASECHK.TRANS64.TRYWAIT P1, [R5+URZ], R4 ;  /* 0x00000004050075a7 */ /* 0x000062000802017f */
[----:B------:R-:W-:Y:S05]  /*1ae0*/  @!P0 BRA `(.L_x_24) ;  /* 0x0000000000048947 */ /* 0x000fea0003800000 */
[----:B------:R-:W-:Y:S01]  /*1af0*/  BPT.TRAP 0x1 ;  /* 0x000000040000795c */ /* 0x000fe20000300000 */
.L_x_24:
[----:B-1----:R-:W-:Y:S05]  /*1b00*/  @P1 BRA `(.L_x_25) ;  /* 0x0000000000081947 */ /* 0x002fea0003800000 */
[----:B------:R-:W1:Y:S02]  /*1b10*/  SYNCS.PHASECHK.TRANS64.TRYWAIT P1, [R5+URZ], R4 ;  /* 0x00000004050075a7 */ /* 0x000e64000802017f */
[----:B-1----:R-:W-:Y:S05]  /*1b20*/  @!P1 BRA `(.L_x_26) ;  /* 0x0000005400a89947 */ /* 0x002fea0003800000 */
.L_x_25:
[----:B------:R-:W-:Y:S01]  /*1b30*/  ULEA UR6, UR5, UR45, 0xa ;  /* 0x0000002d05067291 */ /* 0x000fe2000f8e503f */
[----:B------:R-:W-:Y:S01]  /*1b40*/  WARPGROUP.ARRIVE ;  /* 0x00000000000079c5 */ /* 0x000fe20000000000 */
[----:B------:R-:W-:Y:S01]  /*1b50*/  ULEA UR7, UR5, UR4, 0xa ;  /* 0x0000000405077291 */ /* 0x000fe2000f8e503f */
[----:B------:R-:W-:Y:S01]  /*1b60*/  UMOV UR9, 0x40000040 ;  /* 0x4000004000097882 */ /* 0x000fe20000000000 */
[----:B------:R-:W-:-:S03]  /*1b70*/  UMOV UR11, 0x40000040 ;  /* 0x40000040000b7882 */ /* 0x000fc60000000000 */
[----:B------:R-:W-:Y:S02]  /*1b80*/  UMOV UR8, UR6 ;  /* 0x0000000600087c82 */ /* 0x000fe40008000000 */
[----:B------:R-:W-:Y:S02]  /*1b90*/  UMOV UR10, UR7 ;  /* 0x00000007000a7c82 */ /* 0x000fe40008000000 */
[----:B------:R-:W-:Y:S01]  /*1ba0*/  IGMMA.64x128x32.S8.S8 R24, gdesc[UR8], R24, gsb0 ;  /* 0x03600000081879f1 */ /* 0x000fe20008041018 */
[----:B------:R-:W-:Y:S02]  /*1bb0*/  UIADD3 UR8, UR6, 0x2, URZ ;  /* 0x0000000206087890 */ /* 0x000fe4000fffe03f */
[----:B------:R-:W-:Y:S01]  /*1bc0*/  UIADD3 UR10, UR7, 0x2, URZ ;  /* 0x00000002070a7890 */ /* 0x000fe2000fffe03f */
[----:B------:R-:W-:Y:S01]  /*1bd0*/  UMOV UR9, 0x40000040 ;  /* 0x4000004000097882 */ /* 0x000fe20000000000 */
[----:B------:R-:W-:Y:S01]  /*1be0*/  UMOV UR11, 0x40000040 ;  /* 0x40000040000b7882 */ /* 0x000fe20000000000 */
[----:B------:R-:W-:-:S02]  /*1bf0*/  WARPGROUP.DEPBAR.LE gsb0, 0x0 ;  /* 0x00008000000079c5 */ /* 0x000fc40000010000 */
        /* <DEDUP_REMOVED lines=18> */
[----:B------:R-:W-:Y:S01]  /*1d20*/  BPT.TRAP 0x1 ;  /* 0x000000040000795c */ /* 0x000fe20000300000 */
.L_x_27:
[----:B------:R-:W-:-:S13]  /*1d30*/  ISETP.NE.AND P1, PT, R101, RZ, PT ;  /* 0x000000ff6500720c */ /* 0x000fda0003f25270 */
[----:B01----:R-:W-:-:S04]  /*1d40*/  @P1 IMAD R4, R3, 0x8, R6 ;  /* 0x0000000803041824 */ /* 0x003fc800078e0206 */
[----:B------:R-:W-:-:S05]  /*1d50*/  @P1 VIADD R4, R4, 0x38 ;  /* 0x0000003804041836 */ /* 0x000fca0000000000 */
[----:B------:R-:W-:-:S04]  /*1d60*/  @P1 PRMT R4, R19, 0x654, R4 ;  /* 0x0000065413041816 */ /* 0x000fc80000000004 */
[----:B------:R0:W-:Y:S01]  /*1d70*/  @P1 SYNCS.ARRIVE.TRANS64.RED.A1T0 RZ, [R4+URZ], RZ ;  /* 0x000000ff04ff19a7 */ /* 0x0001e2000810043f */
[----:B------:R-:W-:-:S13]  /*1d80*/  ISETP.GT.U32.AND P1, PT, R18, 0x1, PT ;  /* 0x000000011200780c */ /* 0x000fda0003f24070 */
[----:B0-----:R-:W-:Y:S05]  /*1d90*/  @P1 BRA `(.L_x_28) ;  /* 0x0000000000041947 */ /* 0x001fea0003800000 */
[----:B------:R-:W-:Y:S01]  /*1da0*/  BPT.TRAP 0x1 ;  /* 0x000000040000795c */ /* 0x000fe20000300000 */
.L_x_28:
[----:B------:R-:W-:Y:S01]  /*1db0*/  UIADD3 UR5, UR5, 0x1, URZ ;  /* 0x0000000105057890 */ /* 0x000fe2000fffe03f */
[C---:B------:R-:W-:Y:S01]  /*1dc0*/  ISETP.GT.AND P2, PT, R0.reuse, 0x1, PT ;  /* 0x000000010000780c */ /* 0x040fe20003f44270 */
[----:B------:R-:W-:Y:S02]  /*1dd0*/  VIADD R3, R3, 0x1 ;  /* 0x0000000103037836 */ /* 0x000fe40000000000 */
[----:B------:R-:W-:Y:S01]  /*1de0*/  UISETP.NE.AND UP0, UPT, UR5, 0x7, UPT ;  /* 0x000000070500788c */ /* 0x000fe2000bf05270 */
[----:B------:R-:W-:Y:S02]  /*1df0*/  VIADD R0, R0, 0xffffffff ;  /* 0xffffffff00007836 */ /* 0x000fe40000000000 */
[C---:B------:R-:W-:Y:S01]  /*1e00*/  ISETP.NE.AND P1, PT, R3.reuse, 0x7, PT ;  /* 0x000000070300780c */ /* 0x040fe20003f25270 */
[----:B------:R-:W-:Y:S02]  /*1e10*/  USEL UR6, URZ, 0x1, UP0 ;  /* 0x000000013f067887 */ /* 0x000fe40008000000 */
[----:B------:R-:W-:Y:S01]  /*1e20*/  USEL UR5, UR5, URZ, UP0 ;  /* 0x0000003f05057287 */ /* 0x000fe20008000000 */
[----:B------:R-:W-:-:S03]  /*1e30*/  SEL R3, R3, RZ, P1 ;  /* 0x000000ff03037207 */ /* 0x000fc60000800000 */
[----:B------:R-:W-:Y:S01]  /*1e40*/  LOP3.LUT R7, R7, UR6, RZ, 0x3c, !PT ;  /* 0x0000000607077c12 */ /* 0x000fe2000f8e3cff */
[----:B------:R-:W-:Y:S07]  /*1e50*/  @P2 BRA `(.L_x_29) ;  /* 0xfffffff800f82947 */ /* 0x000fee000383ffff */
.L_x_22:
[----:B01----:R-:W0:Y:S02]  /*1e60*/  LDC R0, c[0x0][0x28c] ;  /* 0x0000a300ff007b82 */ /* 0x003e240000000800 */
[----:B0-----:R-:W-:-:S13]  /*1e70*/  ISETP.GE.AND P1, PT, R0, 0x1, PT ;  /* 0x000000010000780c */ /* 0x001fda0003f26270 */
[----:B------:R-:W-:Y:S05]  /*1e80*/  @!P1 BRA `(.L_x_30) ;  /* 0x0000000000509947 */ /* 0x000fea0003800000 */
[----:B------:R-:W-:Y:S05]  /*1e90*/  @!P0 BRA `(.L_x_31) ;  /* 0x0000000000048947 */ /* 0x000fea0003800000 */
[----:B------:R-:W-:Y:S01]  /*1ea0*/  BPT.TRAP 0x1 ;  /* 0x000000040000795c */ /* 0x000fe20000300000 */
.L_x_31:
[----:B------:R-:W-:Y:S01]  /*1eb0*/  ISETP.NE.AND P1, PT, R101, RZ, PT ;  /* 0x000000ff6500720c */ /* 0x000fe20003f25270 */
[----:B------:R-:W-:Y:S01]  /*1ec0*/  BSSY B0, `(.L_x_32) ;  /* 0x000000e000007945 */ /* 0x000fe20003800000 */
[----:B------:R-:W-:-:S11]  /*1ed0*/  ISETP.GT.U32.AND P0, PT, R18, 0x1, PT ;  /* 0x000000011200780c */ /* 0x000fd60003f04070 */
[----:B------:R-:W-:Y:S05]  /*1ee0*/  @!P1 BRA `(.L_x_33) ;  /* 0x00000000002c9947 */ /* 0x000fea0003800000 */
[----:B------:R-:W-:-:S04]  /*1ef0*/  UIADD3 UR6, UR44, UR41, URZ ;  /* 0x000000292c067290 */ /* 0x000fc8000fffe03f */
[----:B------:R-:W-:-:S04]  /*1f00*/  UIMAD.WIDE.U32 UR4, UR6, 0x24924925, URZ ;  /* 0x24924925060478a5 */ /* 0x000fc8000f8e003f */
[----:B------:R-:W-:-:S04]  /*1f10*/  UIADD3 UR4, UR6, -UR5, URZ ;  /* 0x8000000506047290 */ /* 0x000fc8000fffe03f */
[----:B------:R-:W-:-:S04]  /*1f20*/  ULEA.HI UR4, UR4, UR5, URZ, 0x1f ;  /* 0x0000000504047291 */ /* 0x000fc8000f8ff83f */
[----:B------:R-:W-:-:S04]  /*1f30*/  USHF.R.U32.HI UR4, URZ, 0x2, UR4 ;  /* 0x000000023f047899 */ /* 0x000fc80008011604 */
[----:B------:R-:W-:-:S06]  /*1f40*/  UIMAD UR4, UR4, -0x7, UR6 ;  /* 0xfffffff9040478a4 */ /* 0x000fcc000f8e0206 */
[----:B------:R-:W-:-:S04]  /*1f50*/  IMAD.U32 R3, RZ, RZ, UR4 ;  /* 0x00000004ff037e24 */ /* 0x000fc8000f8e00ff */
[----:B------:R-:W-:-:S04]  /*1f60*/  IMAD R0, R3, 0x8, R6 ;  /* 0x0000000803007824 */ /* 0x000fc800078e0206 */
[----:B------:R-:W-:-:S05]  /*1f70*/  VIADD R0, R0, 0x38 ;  /* 0x0000003800007836 */ /* 0x000fca0000000000 */
[----:B------:R-:W-:-:S04]  /*1f80*/  PRMT R0, R19, 0x654, R0 ;  /* 0x0000065413007816 */ /* 0x000fc80000000000 */
[----:B------:R0:W-:Y:S03]  /*1f90*/  SYNCS.ARRIVE.TRANS64.RED.A1T0 RZ, [R0+URZ], RZ ;  /* 0x000000ff00ff79a7 */ /* 0x0001e6000810043f */
.L_x_33:
[----:B------:R-:W-:Y:S05]  /*1fa0*/  BSYNC B0 ;  /* 0x0000000000007941 */ /* 0x000fea0003800000 */
.L_x_32:
[----:B------:R-:W-:Y:S05]  /*1fb0*/  @P0 BRA `(.L_x_30) ;  /* 0x0000000000040947 */ /* 0x000fea0003800000 */
[----:B------:R-:W-:Y:S01]  /*1fc0*/  BPT.TRAP 0x1 ;  /* 0x000000040000795c */ /* 0x000fe20000300000 */
.L_x_30:
[----:B------:R-:W-:Y:S01]  /*1fd0*/  UISETP.GE.U32.AND UP1, UPT, UR43, 0x7, UPT ;  /* 0x000000072b00788c */ /* 0x000fe2000bf26070 */
[----:B------:R-:W-:Y:S01]  /*1fe0*/  IMAD.SHL.U32 R100, R100, 0x80, RZ ;  /* 0x0000008064647824 */ /* 0x000fe200078e00ff */
[----:B------:R-:W-:Y:S01]  /*1ff0*/  UIADD3 UR41, UR43, UR41, URZ ;  /* 0x000000292b297290 */ /* 0x000fe2000fffe03f */
[----:B------:R-:W-:Y:S01]  /*2000*/  IMAD.SHL.U32 R10, R99, 0x80, RZ ;  /* 0x00000080630a7824 */ /* 0x000fe200078e00ff */
[----:B------:R-:W-:Y:S01]  /*2010*/  ULDC UR7, c[0x0][0x288] ;  /* 0x0000a20000077ab9 */ /* 0x000fe20000000800 */
[----:B0-----:R-:W-:Y:S01]  /*2020*/  IMAD.MOV.U32 R0, RZ, RZ, -0x1 ;  /* 0xffffffffff007424 */ /* 0x001fe200078e00ff */
[----:B------:R-:W-:Y:S01]  /*2030*/  UISETP.GT.U32.AND UP0, UPT, UR41, 0x6, UPT ;  /* 0x000000062900788c */ /* 0x000fe2000bf04070 */
[----:B------:R-:W-:-:S03]  /*2040*/  ISETP.GE.AND P0, PT, R100, UR7, PT ;  /* 0x0000000764007c0c */ /* 0x000fc6000bf06270 */
[----:B------:R-:W-:Y:S02]  /*2050*/  UISETP.LT.U32.AND UP0, UPT, UR43, 0x7, UP0 ;  /* 0x000000072b00788c */ /* 0x000fe40008701070 */
[----:B------:R-:W-:Y:S02]  /*2060*/  @UP1 UIMAD.WIDE.U32 UR4, UR41, 0x24924925, URZ ;  /* 0x24924925290418a5 */ /* 0x000fe4000f8e003f */
[----:B------:R-:W-:Y:S02]  /*2070*/  USEL UR6, URZ, 0x1, !UP0 ;  /* 0x000000013f067887 */ /* 0x000fe4000c000000 */
[----:B------:R-:W-:Y:S02]  /*2080*/  @UP1 UIADD3 UR4, UR41, -UR5, URZ ;  /* 0x8000000529041290 */ /* 0x000fe4000fffe03f */
[----:B------:R-:W-:Y:S02]  /*2090*/  ULOP3.LUT UR40, UR40, UR6, URZ, 0x3c, !UPT ;  /* 0x0000000628287292 */ /* 0x000fe4000f8e3c3f */
[----:B------:R-:W-:-:S03]  /*20a0*/  @UP1 ULEA.HI UR4, UR4, UR5, URZ, 0x1f ;  /* 0x0000000504041291 */ /* 0x000fc6000f8ff83f */
[----:B------:R-:W-:Y:S01]  /*20b0*/  ULDC UR5, c[0x0][0x284] ;  /* 0x0000a10000057ab9 */ /* 0x000fe20000000800 */
[----:B------:R-:W-:Y:S01]  /*20c0*/  @UP1 USHF.R.U32.HI UR4, URZ, 0x2, UR4 ;  /* 0x000000023f041899 */ /* 0x000fe20008011604 */
[----:B------:R-:W-:-:S03]  /*20d0*/  ISETP.GE.OR P0, PT, R10, UR5, P0 ;  /* 0x000000050a007c0c */ /* 0x000fc60008706670 */
[----:B------:R-:W-:-:S10]  /*20e0*/  @UP1 ULOP3.LUT UR40, UR40, 0x1, UR4, 0x78, !UPT ;  /* 0x0000000128281892 */ /* 0x000fd4000f8e7804 */
[----:B------:R-:W-:Y:S05]  /*20f0*/  @P0 BRA `(.L_x_34) ;  /* 0x0000003000c80947 */ /* 0x000fea0003800000 */
[----:B------:R-:W0:Y:S01]  /*2100*/  LDC.64 R12, c[0x0][0x5c8] ;  /* 0x00017200ff0c7b82 */ /* 0x000e220000000a00 */
[----:B------:R-:W-:Y:S01]  /*2110*/  LOP3.LUT R8, R100, 0x6, R93, 0xf8, !PT ;  /* 0x0000000664087812 */ /* 0x000fe200078ef85d */
[----:B------:R-:W-:Y:S01]  /*2120*/  ULDC.64 UR4, c[0x0][0x5d0] ;  /* 0x0001740000047ab9 */ /* 0x000fe20000000a00 */
[----:B------:R-:W-:Y:S01]  /*2130*/  SHF.R.S32.HI R11, RZ, 0x1f, R88 ;  /* 0x0000001fff0b7819 */ /* 0x000fe20000011458 */
[----:B------:R-:W-:Y:S01]  /*2140*/  IMAD.WIDE R14, R99, 0x80, R22 ;  /* 0x00000080630e7825 */ /* 0x000fe200078e0216 */
[--C-:B------:R-:W-:Y:S01]  /*2150*/  SHF.R.S32.HI R9, RZ, 0x1f, R8.reuse ;  /* 0x0000001fff097819 */ /* 0x100fe20000011408 */
[----:B------:R-:W-:Y:S02]  /*2160*/  BSSY B0, `(.L_x_34) ;  /* 0x000032b000007945 */ /* 0x000fe40003800000 */
[----:B------:R-:W-:Y:S02]  /*2170*/  IMAD R3, R11, UR4, RZ ;  /* 0x000000040b037c24 */ /* 0x000fe4000f8e02ff */
[----:B------:R-:W-:-:S04]  /*2180*/  IMAD.WIDE.U32 R4, R88, UR4, R8 ;  /* 0x0000000458047c25 */ /* 0x000fc8000f8e0008 */
[----:B------:R-:W-:Y:S01]  /*2190*/  IMAD R3, R88, UR5, R3 ;  /* 0x0000000558037c24 */ /* 0x000fe2000f8e0203 */
[----:B------:R-:W-:Y:S01]  /*21a0*/  ULDC.64 UR4, c[0x0][0x5c0] ;  /* 0x0001700000047ab9 */ /* 0x000fe20000000a00 */
[----:B------:R-:W-:Y:S02]  /*21b0*/  IMAD.IADD R106, R97, 0x1, -R10 ;  /* 0x00000001616a7824 */ /* 0x000fe400078e0a0a */
[----:B------:R-:W-:Y:S02]  /*21c0*/  IMAD.IADD R5, R5, 0x1, R3 ;  /* 0x0000000105057824 */ /* 0x000fe400078e0203 */
[-C--:B0-----:R-:W-:Y:S02]  /*21d0*/  IMAD R3, R15, R12.reuse, RZ ;  /* 0x0000000c0f037224 */ /* 0x081fe400078e02ff */
[----:B------:R-:W-:-:S04]  /*21e0*/  IMAD.WIDE.U32 R4, R14, R12, R4 ;  /* 0x0000000c0e047225 */ /* 0x000fc800078e0004 */
[----:B------:R-:W-:Y:S01]  /*21f0*/  IMAD R3, R14, R13, R3 ;  /* 0x0000000d0e037224 */ /* 0x000fe200078e0203 */
[----:B------:R-:W-:-:S04]  /*2200*/  IADD3 R4, P0, R4, UR4, RZ ;  /* 0x0000000404047c10 */ /* 0x000fc8000ff1e0ff */
[----:B------:R-:W-:Y:S01]  /*2210*/  IADD3.X R5, R5, UR5, R3, P0, !PT ;  /* 0x0000000505057c10 */ /* 0x000fe200087fe403 */
[----:B------:R-:W-:Y:S01]  /*2220*/  IMAD.IADD R3, R91, 0x1, -R100 ;  /* 0x000000015b037824 */ /* 0x000fe200078e0a64 */
[----:B-----5:R-:W-:Y:S02]  /*2230*/  ISETP.NE.AND P0, PT, R90, RZ, PT ;  /* 0x000000ff5a00720c */ /* 0x020fe40003f05270 */
[----:B------:R-:W-:-:S04]  /*2240*/  LEA R6, P1, R12, R4, 0x3 ;  /* 0x000000040c067211 */ /* 0x000fc800078218ff */
[----:B------:R-:W-:-:S07]  /*2250*/  LEA.HI.X R7, R12, R5, R13, 0x3, P1 ;  /* 0x000000050c077211 */ /* 0x000fce00008f1c0d */
[----:B------:R-:W-:Y:S05]  /*2260*/  @!P0 BRA `(.L_x_35) ;  /* 0x0000002400608947 */ /* 0x000fea0003800000 */
[----:B------:R-:W0:Y:S01]  /*2270*/  LDC.64 R102, c[0x0][0x5b0] ;  /* 0x00016c00ff667b82 */ /* 0x000e220000000a00 */
[----:B------:R-:W-:Y:S01]  /*2280*/  ULDC.64 UR4, c[0x0][0x5b8] ;  /* 0x00016e0000047ab9 */ /* 0x000fe20000000a00 */
[----:B------:R-:W-:Y:S01]  /*2290*/  ISETP.GE.AND P1, PT, R106, 0x1, PT ;  /* 0x000000016a00780c */ /* 0x000fe20003f26270 */
[----:B------:R-:W-:Y:S01]  /*22a0*/  IMAD R11, R11, UR4, RZ ;  /* 0x000000040b0b7c24 */ /* 0x000fe2000f8e02ff */
[----:B------:R-:W-:Y:S01]  /*22b0*/  BSSY B1, `(.L_x_36) ;  /* 0x000000e000017945 */ /* 0x000fe20003800000 */
[C---:B------:R-:W-:Y:S01]  /*22c0*/  IMAD.WIDE.U32 R20, R88.reuse, UR4, R8 ;  /* 0x0000000458147c25 */ /* 0x040fe2000f8e0008 */
[----:B------:R-:W-:Y:S02]  /*22d0*/  ISETP.LT.OR P2, PT, R3, 0x1, !P1 ;  /* 0x000000010300780c */ /* 0x000fe40004f41670 */
[----:B------:R-:W1:Y:S01]  /*22e0*/  LDC.64 R104, c[0x0][0x5a8] ;  /* 0x00016a00ff687b82 */ /* 0x000e620000000a00 */
[----:B------:R-:W-:Y:S02]  /*22f0*/  IMAD R11, R88, UR5, R11 ;  /* 0x00000005580b7c24 */ /* 0x000fe4000f8e020b */
[----:B------:R-:W-:-:S02]  /*2300*/  IMAD.MOV.U32 R12, RZ, RZ, R20 ;  /* 0x000000ffff0c7224 */ /* 0x000fc400078e0014 */
[----:B------:R-:W-:Y:S02]  /*2310*/  IMAD.IADD R13, R21, 0x1, R11 ;  /* 0x00000001150d7824 */ /* 0x000fe400078e020b */
[-C--:B0-----:R-:W-:Y:S02]  /*2320*/  IMAD R10, R15, R102.reuse, RZ ;  /* 0x000000660f0a7224 */ /* 0x081fe400078e02ff */
[----:B------:R-:W-:-:S04]  /*2330*/  IMAD.WIDE.U32 R8, R14, R102, R12 ;  /* 0x000000660e087225 */ /* 0x000fc800078e000c */
[----:B------:R-:W-:Y:S01]  /*2340*/  IMAD R99, R14, R103, R10 ;  /* 0x000000670e637224 */ /* 0x000fe200078e020a */
[----:B-1----:R-:W-:-:S04]  /*2350*/  IADD3 R8, P0, R8, R104, RZ ;  /* 0x0000006808087210 */ /* 0x002fc80007f1e0ff */
[----:B------:R-:W-:Y:S01]  /*2360*/  IADD3.X R9, R105, R9, R99, P0, !PT ;  /* 0x0000000969097210 */ /* 0x000fe200007fe463 */
[----:B------:R-:W-:Y:S08]  /*2370*/  @P2 BRA `(.L_x_37) ;  /* 0x0000000000042947 */ /* 0x000ff00003800000 */
[----:B------:R0:W5:Y:S02]  /*2380*/  LDG.E.U8 R98, desc[UR38][R8.64] ;  /* 0x0000002608627981 */ /* 0x000164000c1e1100 */
.L_x_37:
[----:B------:R-:W-:Y:S05]  /*2390*/  BSYNC B1 ;  /* 0x0000000000017941 */ /* 0x000fea0003800000 */
.L_x_36:
[----:B-----5:R-:W-:Y:S01]  /*23a0*/  LOP3.LUT R10, R98, 0xffff, RZ, 0xc0, !PT ;  /* 0x0000ffff620a7812 */ /* 0x020fe200078ec0ff */
[----:B------:R-:W-:Y:S01]  /*23b0*/  BSSY B1, `(.L_x_38) ;  /* 0x0000010000017945 */ /* 0x000fe20003800000 */
[----:B------:R-:W-:Y:S02]  /*23c0*/  SHF.L.U64.HI R11, R102, 0x3, R103 ;  /* 0x00000003660b7819 */ /* 0x000fe40000010267 */
[----:B------:R-:W-:Y:S01]  /*23d0*/  PRMT R15, R10, 0x8880, RZ ;  /* 0x000088800a0f7816 */ /* 0x000fe200000000ff */
[----:B------:R-:W-:Y:S01]  /*23e0*/  IMAD.SHL.U32 R10, R102, 0x8, RZ ;  /* 0x00000008660a7824 */ /* 0x000fe200078e00ff */
[----:B------:R-:W-:-:S03]  /*23f0*/  ISETP.GE.AND P0, PT, R106, 0x9, PT ;  /* 0x000000096a00780c */ /* 0x000fc60003f06270 */
[----:B------:R-:W-:Y:S02]  /*2400*/  IMAD R88, R15, R90, RZ ;  /* 0x0000005a0f587224 */ /* 0x000fe400078e02ff */
[----:B------:R-:W-:-:S04]  /*2410*/  IMAD.WIDE.U32 R10, R14, R102, R10 ;  /* 0x000000660e0a7225 */ /* 0x000fc800078e000a */
[----:B------:R-:W-:Y:S01]  /*2420*/  @!P2 IMAD R15, R24, R89, R88 ;  /* 0x00000059180fa224 */ /* 0x000fe200078e0258 */
[----:B------:R-:W-:Y:S01]  /*2430*/  IADD3 R10, P3, P4, R20, R104, R10 ;  /* 0x00000068140a7210 */ /* 0x000fe20007c7e00a */
[----:B------:R-:W-:-:S03]  /*2440*/  IMAD.IADD R14, R99, 0x1, R11 ;  /* 0x00000001630e7824 */ /* 0x000fc600078e020b */
[----:B------:R1:W-:Y:S01]  /*2450*/  @!P2 STG.E.U8 desc[UR38][R4.64], R15 ;  /* 0x0000000f0400a986 */ /* 0x0003e2000c101126 */
[----:B------:R-:W-:-:S13]  /*2460*/  ISETP.LT.OR P2, PT, R3, 0x2, !P1 ;  /* 0x000000020300780c */ /* 0x000fda0004f41670 */
[----:B-1----:R-:W-:Y:S05]  /*2470*/  @P2 BRA `(.L_x_39) ;  /* 0x00000000000c2947 */ /* 0x002fea0003800000 */
[----:B------:R-:W2:Y:S02]  /*2480*/  LDG.E.U8 R98, desc[UR38][R8.64+0x1] ;  /* 0x0000012608627981 */ /* 0x000ea4000c1e1100 */
[----:B--2---:R-:W-:-:S05]  /*2490*/  PRMT R15, R98, 0x8880, RZ ;  /* 0x00008880620f7816 */ /* 0x004fca00000000ff */
[----:B------:R-:W-:-:S07]  /*24a0*/  IMAD R88, R15, R90, RZ ;  /* 0x0000005a0f587224 */ /* 0x000fce00078e02ff */
.L_x_39:
[----:B------:R-:W-:Y:S05]  /*24b0*/  BSYNC B1 ;  /* 0x0000000000017941 */ /* 0x000fea0003800000 */
.L_x_38:
[----:B------:R-:W-:Y:S01]  /*24c0*/  IADD3.X R11, R13, R105, R14, P3, P4 ;  /* 0x000000690d0b7210 */ /* 0x000fe20001fe840e */
[----:B------:R-:W-:Y:S01]  /*24d0*/  @!P2 IMAD R25, R25, R89, R88 ;  /* 0x000000591919a224 */ /* 0x000fe200078e0258 */
[C---:B------:R-:W-:Y:S01]  /*24e0*/  ISETP.LT.OR P3, PT, R3.reuse, 0x1, !P0 ;  /* 0x000000010300780c */ /* 0x040fe20004761670 */
[----:B------:R-:W-:Y:S01]  /*24f0*/  BSSY B1, `(.L_x_40) ;  /* 0x0000008000017945 */ /* 0x000fe20003800000 */
[C---:B------:R-:W-:Y:S02]  /*2500*/  ISETP.LT.OR P4, PT, R3.reuse, 0x9, !P1 ;  /* 0x000000090300780c */ /* 0x040fe40004f81670 */
[----:B------:R1:W-:Y:S01]  /*2510*/  @!P2 STG.E.U8 desc[UR38][R4.64+0x1], R25 ;  /* 0x000001190400a986 */ /* 0x0003e2000c101126 */
[----:B------:R-:W-:-:S08]  /*2520*/  ISETP.LT.OR P2, PT, R3, 0x2, !P0 ;  /* 0x000000020300780c */ /* 0x000fd00004741670 */
[----:B------:R-:W-:Y:S05]  /*2530*/  @P3 BRA `(.L_x_41) ;  /* 0x00000000000c3947 */ /* 0x000fea0003800000 */
[----:B------:R-:W2:Y:S02]  /*2540*/  LDG.E.U8 R98, desc[UR38][R10.64] ;  /* 0x000000260a627981 */ /* 0x000ea4000c1e1100 */
[----:B--2---:R-:W-:-:S05]  /*2550*/  PRMT R13, R98, 0x8880, RZ ;  /* 0x00008880620d7816 */ /* 0x004fca00000000ff */
[----:B------:R-:W-:-:S07]  /*2560*/  IMAD R88, R13, R90, RZ ;  /* 0x0000005a0d587224 */ /* 0x000fce00078e02ff */
.L_x_41:
[----:B------:R-:W-:Y:S05]  /*2570*/  BSYNC B1 ;  /* 0x0000000000017941 */ /* 0x000fea0003800000 */
.L_x_40:
[----:B------:R-:W-:Y:S01]  /*2580*/  @!P3 IMAD R13, R26, R89, R88 ;  /* 0x000000591a0db224 */ /* 0x000fe200078e0258 */
[----:B------:R-:W-:Y:S04]  /*2590*/  BSSY B1, `(.L_x_42) ;  /* 0x0000006000017945 */ /* 0x000fe80003800000 */
[----:B------:R2:W-:Y:S01]  /*25a0*/  @!P3 STG.E.U8 desc[UR38][R6.64], R13 ;  /* 0x0000000d0600b986 */ /* 0x0005e2000c101126 */
[----:B------:R-:W-:Y:S05]  /*25b0*/  @P2 BRA `(.L_x_43) ;  /* 0x00000000000c2947 */ /* 0x000fea0003800000 */
[----:B------:R-:W2:Y:S02]  /*25c0*/  LDG.E.U8 R98, desc[UR38][R10.64+0x1] ;  /* 0x000001260a627981 */ /* 0x000ea4000c1e1100 */
[----:B--2---:R-:W-:-:S05]  /*25d0*/  PRMT R13, R98, 0x8880, RZ ;  /* 0x00008880620d7816 */ /* 0x004fca00000000ff */
[----:B------:R-:W-:-:S07]  /*25e0*/  IMAD R88, R13, R90, RZ ;  /* 0x0000005a0d587224 */ /* 0x000fce00078e02ff */
.L_x_43:
[----:B------:R-:W-:Y:S05]  /*25f0*/  BSYNC B1 ;  /* 0x0000000000017941 */ /* 0x000fea0003800000 */
.L_x_42:
[----:B------:R-:W-:Y:S01]  /*2600*/  @!P2 IMAD R27, R27, R89, R88 ;  /* 0x000000591b1ba224 */ /* 0x000fe200078e0258 */
[----:B------:R-:W-:Y:S04]  /*2610*/  BSSY B1, `(.L_x_44) ;  /* 0x0000006000017945 */ /* 0x000fe80003800000 */
[----:B------:R3:W-:Y:S01]  /*2620*/  @!P2 STG.E.U8 desc[UR38][R6.64+0x1], R27 ;  /* 0x0000011b0600a986 */ /* 0x0007e2000c101126 */
[----:B------:R-:W-:Y:S05]  /*2630*/  @P4 BRA `(.L_x_45) ;  /* 0x00000000000c4947 */ /* 0x000fea0003800000 */
[----:B------:R-:W2:Y:S02]  /*2640*/  LDG.E.U8 R98, desc[UR38][R8.64+0x8] ;  /* 0x0000082608627981 */ /* 0x000ea4000c1e1100 */
[----:B--2---:R-:W-:-:S05]  /*2650*/  PRMT R13, R98, 0x8880, RZ ;  /* 0x00008880620d7816 */ /* 0x004fca00000000ff */
[----:B------:R-:W-:-:S07]  /*2660*/  IMAD R88, R13, R90, RZ ;  /* 0x0000005a0d587224 */ /* 0x000fce00078e02ff */
.L_x_45:
[----:B------:R-:W-:Y:S05]  /*2670*/  BSYNC B1 ;  /* 0x0000000000017941 */ /* 0x000fea0003800000 */
.L_x_44:
[C---:B------:R-:W-:Y:S01]  /*2680*/  ISETP.LT.OR P2, PT, R3.reuse, 0xa, !P1 ;  /* 0x0000000a0300780c */ /* 0x040fe20004f41670 */
[----:B--2---:R-:W-:Y:S01]  /*2690*/  @!P4 IMAD R13, R28, R89, R88 ;  /* 0x000000591c0dc224 */ /* 0x004fe200078e0258 */
[----:B------:R-:W-:Y:S01]  /*26a0*/  BSSY B1, `(.L_x_46) ;  /* 0x0000008000017945 */ /* 0x000fe20003800000 */
[----:B------:R-:W-:-:S03]  /*26b0*/  ISETP.LT.OR P3, PT, R3, 0x9, !P0 ;  /* 0x000000090300780c */ /* 0x000fc60004761670 */
[----:B------:R2:W-:Y:S01]  /*26c0*/  @!P4 STG.E.U8 desc[UR38][R4.64+0x8], R13 ;  /* 0x0000080d0400c986 */ /* 0x0005e2000c101126 */
[----:B------:R-:W-:-:S06]  /*26d0*/  ISETP.LT.OR P4, PT, R3, 0xa, !P0 ;  /* 0x0000000a0300780c */ /* 0x000fcc0004781670 */
[----:B------:R-:W-:Y:S07]  /*26e0*/  @P2 BRA `(.L_x_47) ;  /* 0x00000000000c2947 */ /* 0x000fee0003800000 */
[----:B------:R-:W2:Y:S02]  /*26f0*/  LDG.E.U8 R98, desc[UR38][R8.64+0x9] ;  /* 0x0000092608627981 */ /* 0x000ea4000c1e1100 */
[----:B--2---:R-:W-:-:S05]  /*2700*/  PRMT R13, R98, 0x8880, RZ ;  /* 0x00008880620d7816 */ /* 0x004fca00000000ff */
[----:B------:R-:W-:-:S07]  /*2710*/  IMAD R88, R13, R90, RZ ;  /* 0x0000005a0d587224 */ /* 0x000fce00078e02ff */
.L_x_47:
[----:B------:R-:W-:Y:S05]  /*2720*/  BSYNC B1 ;  /* 0x0000000000017941 */ /* 0x000fea0003800000 */
.L_x_46:
[----:B------:R-:W-:Y:S01]  /*2730*/  @!P2 IMAD R29, R29, R89, R88 ;  /* 0x000000591d1da224 */ /* 0x000fe200078e0258 */
[----:B------:R-:W-:Y:S04]  /*2740*/  BSSY B1, `(.L_x_48) ;  /* 0x0000006000017945 */ /* 0x000fe80003800000 */
[----:B------:R4:W-:Y:S01]  /*2750*/  @!P2 STG.E.U8 desc[UR38][R4.64+0x9], R29 ;  /* 0x0000091d0400a986 */ /* 0x0009e2000c101126 */
[----:B------:R-:W-:Y:S05]  /*2760*/  @P3 BRA `(.L_x_49) ;  /* 0x00000000000c3947 */ /* 0x000fea0003800000 */
[----:B------:R-:W2:Y:S02]  /*2770*/  LDG.E.U8 R98, desc[UR38][R10.64+0x8] ;  /* 0x000008260a627981 */ /* 0x000ea4000c1e1100 */
[----:B--2---:R-:W-:-:S05]  /*2780*/  PRMT R13, R98, 0x8880, RZ ;  /* 0x00008880620d7816 */ /* 0x004fca00000000ff */
[----:B------:R-:W-:-:S07]  /*2790*/  IMAD R88, R13, R90, RZ ;  /* 0x0000005a0d587224 */ /* 0x000fce00078e02ff */
.L_x_49:
[----:B------:R-:W-:Y:S05]  /*27a0*/  BSYNC B1 ;  /* 0x0000000000017941 */ /* 0x000fea0003800000 */
.L_x_48:
[----:B--2---:R-:W-:Y:S01]  /*27b0*/  @!P3 IMAD R13, R30, R89, R88 ;  /* 0x000000591e0db224 */ /* 0x004fe200078e0258 */
[----:B------:R-:W-:Y:S04]  /*27c0*/  BSSY B1, `(.L_x_50) ;  /* 0x0000006000017945 */ /* 0x000fe80003800000 */
[----:B------:R2:W-:Y:S01]  /*27d0*/  @!P3 STG.E.U8 desc[UR38][R6.64+0x8], R13 ;  /* 0x0000080d0600b986 */ /* 0x0005e2000c101126 */
[----:B------:R-:W-:Y:S05]  /*27e0*/  @P4 BRA `(.L_x_51) ;  /* 0x00000000000c4947 */ /* 0x000fea0003800000 */
[----:B------:R-:W2:Y:S02]  /*27f0*/  LDG.E.U8 R98, desc[UR38][R10.64+0x9] ;  /* 0x000009260a627981 */ /* 0x000ea4000c1e1100 */
[----:B--2---:R-:W-:-:S05]  /*2800*/  PRMT R13, R98, 0x8880, RZ ;  /* 0x00008880620d7816 */ /* 0x004fca00000000ff */
[----:B------:R-:W-:-:S07]  /*2810*/  IMAD R88, R13, R90, RZ ;  /* 0x0000005a0d587224 */ /* 0x000fce00078e02ff */
.L_x_51:
[----:B------:R-:W-:Y:S05]  /*2820*/  BSYNC B1 ;  /* 0x0000000000017941 */ /* 0x000fea0003800000 */
.L_x_50:
[----:B------:R-:W-:Y:S01]  /*2830*/  ISETP.LT.OR P2, PT, R3, 0x11, !P1 ;  /* 0x000000110300780c */ /* 0x000fe20004f41670 */
[----:B------:R-:W-:Y:S01]  /*2840*/  @!P4 IMAD R31, R31, R89, R88 ;  /* 0x000000591f1fc224 */ /* 0x000fe200078e0258 */
        /* <DEDUP_REMOVED lines=8> */
.L_x_53:
[----:B------:R-:W-:Y:S05]  /*28d0*/  BSYNC B1 ;  /* 0x0000000000017941 */ /* 0x000fea0003800000 */
.L_x_52:
[----:B--2---:R-:W-:Y:S01]  /*28e0*/  @!P2 IMAD R13, R32, R89, R88 ;  /* 0x00000059200da224 */ /* 0x004fe200078e0258 */
[----:B------:R-:W-:Y:S04]  /*28f0*/  BSSY B1, `(.L_x_54) ;  /* 0x0000006000017945 */ /* 0x000fe80003800000 */
[----:B------:R2:W-:Y:S01]  /*2900*/  @!P2 STG.E.U8 desc[UR38][R4.64+0x10], R13 ;  /* 0x0000100d0400a986 */ /* 0x0005e2000c101126 */
[----:B------:R-:W-:Y:S05]  /*2910*/  @P3 BRA `(.L_x_55) ;  /* 0x00000000000c3947 */ /* 0x000fea0003800000 */
[----:B------:R-:W2:Y:S02]  /*2920*/  LDG.E.U8 R98, desc[UR38][R8.64+0x11] ;  /* 0x0000112608627981 */ /* 0x000ea4000c1e1100 */
[----:B--2---:R-:W-:-:S05]  /*2930*/  PRMT R13, R98, 0x8880, RZ ;  /* 0x00008880620d7816 */ /* 0x004fca00000000ff */
[----:B------:R-:W-:-:S07]  /*2940*/  IMAD R88, R13, R90, RZ ;  /* 0x0000005a0d587224 */ /* 0x000fce00078e02ff */
.L_x_55:
[----:B------:R-:W-:Y:S05]  /*2950*/  BSYNC B1 ;  /* 0x0000000000017941 */ /* 0x000fea0003800000 */
.L_x_54:
[----:B------:R-:W-:Y:S01]  /*2960*/  @!P3 IMAD R33, R33, R89, R88 ;  /* 0x000000592121b224 */ /* 0x000fe200078e0258 */
[----:B------:R-:W-:Y:S04]  /*2970*/  BSSY B1, `(.L_x_56) ;  /* 0x0000006000017945 */ /* 0x000fe80003800000 */
[----:B------:R0:W-:Y:S01]  /*2980*/  @!P3 STG.E.U8 desc[UR38][R4.64+0x11], R33 ;  /* 0x000011210400b986 */ /* 0x0001e2000c101126 */
[----:B------:R-:W-:Y:S05]  /*2990*/  @P4 BRA `(.L_x_57) ;  /* 0x00000000000c4947 */ /* 0x000fea0003800000 */
[----:B------:R-:W2:Y:S02]  /*29a0*/  LDG.E.U8 R98, desc[UR38][R10.64+0x10] ;  /* 0x000010260a627981 */ /* 0x000ea4000c1e1100 */
[----:B--2---:R-:W-:-:S05]  /*29b0*/  PRMT R13, R98, 0x8880, RZ ;  /* 0x00008880620d7816 */ /* 0x004fca00000000ff */
[----:B------:R-:W-:-:S07]  /*29c0*/  IMAD R88, R13, R90, RZ ;  /* 0x0000005a0d587224 */ /* 0x000fce00078e02ff */
.L_x_57:
[----:B------:R-:W-:Y:S05]  /*29d0*/  BSYNC B1 ;  /* 0x0000000000017941 */ /* 0x000fea0003800000 */
.L_x_56:
        /* <DEDUP_REMOVED lines=10> */
.L_x_59:
[----:B------:R-:W-:Y:S05]  /*2a80*/  BSYNC B1 ;  /* 0x0000000000017941 */ /* 0x000fea0003800000 */
.L_x_58:
[----:B------:R-:W-:Y:S01]  /*2a90*/  @!P2 IMAD R35, R35, R89, R88 ;  /* 0x000000592323a224 */ /* 0x000fe200078e0258 */
[----:B------:R-:W-:Y:S04]  /*2aa0*/  BSSY B1, `(.L_x_60) ;  /* 0x0000006000017945 */ /* 0x000fe80003800000 */
[----:B------:R0:W-:Y:S01]  /*2ab0*/  @!P2 STG.E.U8 desc[UR38][R6.64+0x11], R35 ;  /* 0x000011230600a986 */ /* 0x0001e2000c101126 */
[----:B------:R-:W-:Y:S05]  /*2ac0*/  @P3 BRA `(.L_x_61) ;  /* 0x00000000000c3947 */ /* 0x000fea0003800000 */
[----:B------:R-:W2:Y:S02]  /*2ad0*/  LDG.E.U8 R98, desc[UR38][R8.64+0x18] ;  /* 0x0000182608627981 */ /* 0x000ea4000c1e1100 */
[----:B--2---:R-:W-:-:S05]  /*2ae0*/  PRMT R13, R98, 0x8880, RZ ;  /* 0x00008880620d7816 */ /* 0x004fca00000000ff */
[----:B------:R-:W-:-:S07]  /*2af0*/  IMAD R88, R13, R90, RZ ;  /* 0x0000005a0d587224 */ /* 0x000fce00078e02ff */
.L_x_61:
[----:B------:R-:W-:Y:S05]  /*2b00*/  BSYNC B1 ;  /* 0x0000000000017941 */ /* 0x000fea0003800000 */
.L_x_60:
[----:B--2---:R-:W-:Y:S01]  /*2b10*/  @!P3 IMAD R13, R36, R89, R88 ;  /* 0x00000059240db224 */ /* 0x004fe200078e0258 */
[----:B------:R-:W-:Y:S04]  /*2b20*/  BSSY B1, `(.L_x_62) ;  /* 0x0000006000017945 */ /* 0x000fe80003800000 */
[----:B------:R2:W-:Y:S01]  /*2b30*/  @!P3 STG.E.U8 desc[UR38][R4.64+0x18], R13 ;  /* 0x0000180d0400b986 */ /* 0x0005e2000c101126 */
[----:B------:R-:W-:Y:S05]  /*2b40*/  @P4 BRA `(.L_x_63) ;  /* 0x00000000000c4947 */ /* 0x000fea0003800000 */
[----:B------:R-:W2:Y:S02]  /*2b50*/  LDG.E.U8 R98, desc[UR38][R8.64+0x19] ;  /* 0x0000192608627981 */ /* 0x000ea4000c1e1100 */
[----:B--2---:R-:W-:-:S05]  /*2b60*/  PRMT R13, R98, 0x8880, RZ ;  /* 0x00008880620d7816 */ /* 0x004fca00000000ff */
[----:B------:R-:W-:-:S07]  /*2b70*/  IMAD R88, R13, R90, RZ ;  /* 0x0000005a0d587224 */ /* 0x000fce00078e02ff */
.L_x_63:
[----:B------:R-:W-:Y:S05]  /*2b80*/  BSYNC B1 ;  /* 0x0000000000017941 */ /* 0x000fea0003800000 */
.L_x_62:
        /* <DEDUP_REMOVED lines=10> */
.L_x_65:
[----:B------:R-:W-:Y:S05]  /*2c30*/  BSYNC B1 ;  /* 0x0000000000017941 */ /* 0x000fea0003800000 */
.L_x_64:
[----:B--2---:R-:W-:Y:S01]  /*2c40*/  @!P2 IMAD R13, R38, R89, R88 ;  /* 0x00000059260da224 */ /* 0x004fe200078e0258 */
[----:B------:R-:W-:Y:S04]  /*2c50*/  BSSY B1, `(.L_x_66) ;  /* 0x0000006000017945 */ /* 0x000fe80003800000 */
[----:B------:R2:W-:Y:S01]  /*2c60*/  @!P2 STG.E.U8 desc[UR38][R6.64+0x18], R13 ;  /* 0x0000180d0600a986 */ /* 0x0005e2000c101126 */
[----:B------:R-:W-:Y:S05]  /*2c70*/  @P3 BRA `(.L_x_67) ;  /* 0x00000000000c3947 */ /* 0x000fea0003800000 */
[----:B------:R-:W2:Y:S02]  /*2c80*/  LDG.E.U8 R98, desc[UR38][R10.64+0x19] ;  /* 0x000019260a627981 */ /* 0x000ea4000c1e1100 */
[----:B--2---:R-:W-:-:S05]  /*2c90*/  PRMT R13, R98, 0x8880, RZ ;  /* 0x00008880620d7816 */ /* 0x004fca00000000ff */
[----:B------:R-:W-:-:S07]  /*2ca0*/  IMAD R88, R13, R90, RZ ;  /* 0x0000005a0d587224 */ /* 0x000fce00078e02ff */
.L_x_67:
[----:B------:R-:W-:Y:S05]  /*2cb0*/  BSYNC B1 ;  /* 0x0000000000017941 */ /* 0x000fea0003800000 */
.L_x_66:
[----:B------:R-:W-:Y:S01]  /*2cc0*/  @!P3 IMAD R39, R39, R89, R88 ;  /* 0x000000592727b224 */ /* 0x000fe200078e0258 */
[----:B------:R-:W-:Y:S04]  /*2cd0*/  BSSY B1, `(.L_x_68) ;  /* 0x0000006000017945 */ /* 0x000fe80003800000 */
[----:B------:R0:W-:Y:S01]  /*2ce0*/  @!P3 STG.E.U8 desc[UR38][R6.64+0x19], R39 ;  /* 0x000019270600b986 */ /* 0x0001e2000c101126 */
[----:B------:R-:W-:Y:S05]  /*2cf0*/  @P4 BRA `(.L_x_69) ;  /* 0x00000000000c4947 */ /* 0x000fea0003800000 */
[----:B------:R-:W2:Y:S02]  /*2d00*/  LDG.E.U8 R98, desc[UR38][R8.64+0x20] ;  /* 0x0000202608627981 */ /* 0x000ea4000c1e1100 */
[----:B--2---:R-:W-:-:S05]  /*2d10*/  PRMT R13, R98, 0x8880, RZ ;  /* 0x00008880620d7816 */ /* 0x004fca00000000ff */
[----:B------:R-:W-:-:S07]  /*2d20*/  IMAD R88, R13, R90, RZ ;  /* 0x0000005a0d587224 */ /* 0x000fce00078e02ff */
.L_x_69:
[----:B------:R-:W-:Y:S05]  /*2d30*/  BSYNC B1 ;  /* 0x0000000000017941 */ /* 0x000fea0003800000 */
.L_x_68:
        /* <DEDUP_REMOVED lines=10> */
.L_x_71:
[----:B------:R-:W-:Y:S05]  /*2de0*/  BSYNC B1 ;  /* 0x0000000000017941 */ /* 0x000fea0003800000 */
.L_x_70:
[----:B------:R-:W-:Y:S01]  /*2df0*/  @!P2 IMAD R41, R41, R89, R88 ;  /* 0x000000592929a224 */ /* 0x000fe200078e0258 */
[----:B------:R-:W-:Y:S04]  /*2e00*/  BSSY B1, `(.L_x_72) ;  /* 0x0000006000017945 */ /* 0x000fe80003800000 */
[----:B------:R0:W-:Y:S01]  /*2e10*/  @!P2 STG.E.U8 desc[UR38][R4.64+0x21], R41 ;  /* 0x000021290400a986 */ /* 0x0001e2000c101126 */
[----:B------:R-:W-:Y:S05]  /*2e20*/  @P3 BRA `(.L_x_73) ;  /* 0x00000000000c3947 */ /* 0x000fea0003800000 */
[----:B------:R-:W2:Y:S02]  /*2e30*/  LDG.E.U8 R98, desc[UR38][R10.64+0x20] ;  /* 0x000020260a627981 */ /* 0x000ea4000c1e1100 */
[----:B--2---:R-:W-:-:S05]  /*2e40*/  PRMT R13, R98, 0x8880, RZ ;  /* 0x00008880620d7816 */ /* 0x004fca00000000ff */
[----:B------:R-:W-:-:S07]  /*2e50*/  IMAD R88, R13, R90, RZ ;  /* 0x0000005a0d587224 */ /* 0x000fce00078e02ff */
.L_x_73:
[----:B------:R-:W-:Y:S05]  /*2e60*/  BSYNC B1 ;  /* 0x0000000000017941 */ /* 0x000fea0003800000 */
.L_x_72:
[----:B--2---:R-:W-:Y:S01]  /*2e70*/  @!P3 IMAD R13, R42, R89, R88 ;  /* 0x000000592a0db224 */ /* 0x004fe200078e0258 */
[----:B------:R-:W-:Y:S04]  /*2e80*/  BSSY B1, `(.L_x_74) ;  /* 0x0000006000017945 */ /* 0x000fe80003800000 */
[----:B------:R2:W-:Y:S01]  /*2e90*/  @!P3 STG.E.U8 desc[UR38][R6.64+0x20], R13 ;  /* 0x0000200d0600b986 */ /* 0x0005e2000c101126 */
[----:B------:R-:W-:Y:S05]  /*2ea0*/  @P4 BRA `(.L_x_75) ;  /* 0x00000000000c4947 */ /* 0x000fea0003800000 */
[----:B------:R-:W2:Y:S02]  /*2eb0*/  LDG.E.U8 R98, desc[UR38][R10.64+0x21] ;  /* 0x000021260a627981 */ /* 0x000ea4000c1e1100 */
[----:B--2---:R-:W-:-:S05]  /*2ec0*/  PRMT R13, R98, 0x8880, RZ ;  /* 0x00008880620d7816 */ /* 0x004fca00000000ff */
[----:B------:R-:W-:-:S07]  /*2ed0*/  IMAD R88, R13, R90, RZ ;  /* 0x0000005a0d587224 */ /* 0x000fce00078e02ff */
.L_x_75:
[----:B------:R-:W-:Y:S05]  /*2ee0*/  BSYNC B1 ;  /* 0x0000000000017941 */ /* 0x000fea0003800000 */
.L_x_74:
        /* <DEDUP_REMOVED lines=10> */
.L_x_77:
[----:B------:R-:W-:Y:S05]  /*2f90*/  BSYNC B1 ;  /* 0x0000000000017941 */ /* 0x000fea0003800000 */
.L_x_76:
[----:B--2---:R-:W-:Y:S01]  /*2fa0*/  @!P2 IMAD R13, R44, R89, R88 ;  /* 0x000000592c0da224 */ /* 0x004fe200078e0258 */
[----:B------:R-:W-:Y:S04]  /*2fb0*/  BSSY B1, `(.L_x_78) ;  /* 0x0000006000017945 */ /* 0x000fe80003800000 */
[----:B------:R2:W-:Y:S01]  /*2fc0*/  @!P2 STG.E.U8 desc[UR38][R4.64+0x28], R13 ;  /* 0x0000280d0400a986 */ /* 0x0005e2000c101126 */
[----:B------:R-:W-:Y:S05]  /*2fd0*/  @P3 BRA `(.L_x_79) ;  /* 0x00000000000c3947 */ /* 0x000fea0003800000 */
[----:B------:R-:W2:Y:S02]  /*2fe0*/  LDG.E.U8 R98, desc[UR38][R8.64+0x29] ;  /* 0x0000292608627981 */ /* 0x000ea4000c1e1100 */
[----:B--2---:R-:W-:-:S05]  /*2ff0*/  PRMT R13, R98, 0x8880, RZ ;  /* 0x00008880620d7816 */ /* 0x004fca00000000ff */
[----:B------:R-:W-:-:S07]  /*3000*/  IMAD R88, R13, R90, RZ ;  /* 0x0000005a0d587224 */ /* 0x000fce00078e02ff */
.L_x_79:
[----:B------:R-:W-:Y:S05]  /*3010*/  BSYNC B1 ;  /* 0x0000000000017941 */ /* 0x000fea0003800000 */
.L_x_78:
[----:B------:R-:W-:Y:S01]  /*3020*/  @!P3 IMAD R45, R45, R89, R88 ;  /* 0x000000592d2db224 */ /* 0x000fe200078e0258 */
[----:B------:R-:W-:Y:S04]  /*3030*/  BSSY B1, `(.L_x_80) ;  /* 0x0000006000017945 */ /* 0x000fe80003800000 */
[----:B------:R0:W-:Y:S01]  /*3040*/  @!P3 STG.E.U8 desc[UR38][R4.64+0x29], R45 ;  /* 0x0000292d0400b986 */ /* 0x0001e2000c101126 */
[----:B------:R-:W-:Y:S05]  /*3050*/  @P4 BRA `(.L_x_81) ;  /* 0x00000000000c4947 */ /* 0x000fea0003800000 */
[----:B------:R-:W2:Y:S02]  /*3060*/  LDG.E.U8 R98, desc[UR38][R10.64+0x28] ;  /* 0x000028260a627981 */ /* 0x000ea4000c1e1100 */
[----:B--2---:R-:W-:-:S05]  /*3070*/  PRMT R13, R98, 0x8880, RZ ;  /* 0x00008880620d7816 */ /* 0x004fca00000000ff */
[----:B------:R-:W-:-:S07]  /*3080*/  IMAD R88, R13, R90, RZ ;  /* 0x0000005a0d587224 */ /* 0x000fce00078e02ff */
.L_x_81:
[----:B------:R-:W-:Y:S05]  /*3090*/  BSYNC B1 ;  /* 0x0000000000017941 */ /* 0x000fea0003800000 */
.L_x_80:
        /* <DEDUP_REMOVED lines=10> */
.L_x_83:
[----:B------:R-:W-:Y:S05]  /*3140*/  BSYNC B1 ;  /* 0x0000000000017941 */ /* 0x000fea0003800000 */
.L_x_82:
[----:B------:R-:W-:Y:S01]  /*3150*/  @!P2 IMAD R47, R47, R89, R88 ;  /* 0x000000592f2fa224 */ /* 0x000fe200078e0258 */
[----:B------:R-:W-:Y:S04]  /*3160*/  BSSY B1, `(.L_x_84) ;  /* 0x0000006000017945 */ /* 0x000fe80003800000 */
[----:B------:R0:W-:Y:S01]  /*3170*/  @!P2 STG.E.U8 desc[UR38][R6.64+0x29], R47 ;  /* 0x0000292f0600a986 */ /* 0x0001e2000c101126 */
[----:B------:R-:W-:Y:S05]  /*3180*/  @P3 BRA `(.L_x_85) ;  /* 0x00000000000c3947 */ /* 0x000fea0003800000 */
[----:B------:R-:W2:Y:S02]  /*3190*/  LDG.E.U8 R98, desc[UR38][R8.64+0x30] ;  /* 0x0000302608627981 */ /* 0x000ea4000c1e1100 */
[----:B--2---:R-:W-:-:S05]  /*31a0*/  PRMT R13, R98, 0x8880, RZ ;  /* 0x00008880620d7816 */ /* 0x004fca00000000ff */
[----:B------:R-:W-:-:S07]  /*31b0*/  IMAD R88, R13, R90, RZ ;  /* 0x0000005a0d587224 */ /* 0x000fce00078e02ff */
.L_x_85:
[----:B------:R-:W-:Y:S05]  /*31c0*/  BSYNC B1 ;  /* 0x0000000000017941 */ /* 0x000fea0003800000 */
.L_x_84:
[----:B--2---:R-:W-:Y:S01]  /*31d0*/  @!P3 IMAD R13, R48, R89, R88 ;  /* 0x00000059300db224 */ /* 0x004fe200078e0258 */
[----:B------:R-:W-:Y:S04]  /*31e0*/  BSSY B1, `(.L_x_86) ;  /* 0x0000006000017945 */ /* 0x000fe80003800000 */
[----:B------:R2:W-:Y:S01]  /*31f0*/  @!P3 STG.E.U8 desc[UR38][R4.64+0x30], R13 ;  /* 0x0000300d0400b986 */ /* 0x0005e2000c101126 */
[----:B------:R-:W-:Y:S05]  /*3200*/  @P4 BRA `(.L_x_87) ;  /* 0x00000000000c4947 */ /* 0x000fea0003800000 */
[----:B------:R-:W2:Y:S02]  /*3210*/  LDG.E.U8 R98, desc[UR38][R8.64+0x31] ;  /* 0x0000312608627981 */ /* 0x000ea4000c1e1100 */
[----:B--2---:R-:W-:-:S05]  /*3220*/  PRMT R13, R98, 0x8880, RZ ;  /* 0x00008880620d7816 */ /* 0x004fca00000000ff */
[----:B------:R-:W-:-:S07]  /*3230*/  IMAD R88, R13, R90, RZ ;  /* 0x0000005a0d587224 */ /* 0x000fce00078e02ff */
.L_x_87:
[----:B------:R-:W-:Y:S05]  /*3240*/  BSYNC B1 ;  /* 0x0000000000017941 */ /* 0x000fea0003800000 */
.L_x_86:
        /* <DEDUP_REMOVED lines=10> */
.L_x_89:
[----:B------:R-:W-:Y:S05]  /*32f0*/  BSYNC B1 ;  /* 0x0000000000017941 */ /* 0x000fea0003800000 */
.L_x_88:
[----:B--2---:R-:W-:Y:S01]  /*3300*/  @!P2 IMAD R13, R50, R89, R88 ;  /* 0x00000059320da224 */ /* 0x004fe200078e0258 */
[----:B------:R-:W-:Y:S04]  /*3310*/  BSSY B1, `(.L_x_90) ;  /* 0x0000006000017945 */ /* 0x000fe80003800000 */
[----:B------:R2:W-:Y:S01]  /*3320*/  @!P2 STG.E.U8 desc[UR38][R6.64+0x30], R13 ;  /* 0x0000300d0600a986 */ /* 0x0005e2000c101126 */
[----:B------:R-:W-:Y:S05]  /*3330*/  @P3 BRA `(.L_x_91) ;  /* 0x00000000000c3947 */ /* 0x000fea0003800000 */
[----:B------:R-:W2:Y:S02]  /*3340*/  LDG.E.U8 R98, desc[UR38][R10.64+0x31] ;  /* 0x000031260a627981 */ /* 0x000ea4000c1e1100 */
[----:B--2---:R-:W-:-:S05]  /*3350*/  PRMT R13, R98, 0x8880, RZ ;  /* 0x00008880620d7816 */ /* 0x004fca00000000ff */
[----:B------:R-:W-:-:S07]  /*3360*/  IMAD R88, R13, R90, RZ ;  /* 0x0000005a0d587224 */ /* 0x000fce00078e02ff */
.L_x_91:
[----:B------:R-:W-:Y:S05]  /*3370*/  BSYNC B1 ;  /* 0x0000000000017941 */ /* 0x000fea0003800000 */
.L_x_90:
[----:B------:R-:W-:Y:S01]  /*3380*/  @!P3 IMAD R51, R51, R89, R88 ;  /* 0x000000593333b224 */ /* 0x000fe200078e0258 */
[----:B------:R-:W-:Y:S04]  /*3390*/  BSSY B1, `(.L_x_92) ;  /* 0x0000006000017945 */ /* 0x000fe80003800000 */
[----:B------:R0:W-:Y:S01]  /*33a0*/  @!P3 STG.E.U8 desc[UR38][R6.64+0x31], R51 ;  /* 0x000031330600b986 */ /* 0x0001e2000c101126 */
[----:B------:R-:W-:Y:S05]  /*33b0*/  @P4 BRA `(.L_x_93) ;  /* 0x00000000000c4947 */ /* 0x000fea0003800000 */
[----:B------:R-:W2:Y:S02]  /*33c0*/  LDG.E.U8 R98, desc[UR38][R8.64+0x38] ;  /* 0x0000382608627981 */ /* 0x000ea4000c1e1100 */
[----:B--2---:R-:W-:-:S05]  /*33d0*/  PRMT R13, R98, 0x8880, RZ ;  /* 0x00008880620d7816 */ /* 0x004fca00000000ff */
[----:B------:R-:W-:-:S07]  /*33e0*/  IMAD R88, R13, R90, RZ ;  /* 0x0000005a0d587224 */ /* 0x000fce00078e02ff */
.L_x_93:
[----:B------:R-:W-:Y:S05]  /*33f0*/  BSYNC B1 ;  /* 0x0000000000017941 */ /* 0x000fea0003800000 */
.L_x_92:
        /* <DEDUP_REMOVED lines=10> */
.L_x_95:
[----:B------:R-:W-:Y:S05]  /*34a0*/  BSYNC B1 ;  /* 0x0000000000017941 */ /* 0x000fea0003800000 */
.L_x_94:
[----:B------:R-:W-:Y:S01]  /*34b0*/  @!P2 IMAD R53, R53, R89, R88 ;  /* 0x000000593535a224 */ /* 0x000fe200078e0258 */
[----:B------:R-:W-:Y:S04]  /*34c0*/  BSSY B1, `(.L_x_96) ;  /* 0x0000006000017945 */ /* 0x000fe80003800000 */
[----:B------:R0:W-:Y:S01]  /*34d0*/  @!P2 STG.E.U8 desc[UR38][R4.64+0x39], R53 ;  /* 0x000039350400a986 */ /* 0x0001e2000c101126 */
[----:B------:R-:W-:Y:S05]  /*34e0*/  @P3 BRA `(.L_x_97) ;  /* 0x00000000000c3947 */ /* 0x000fea0003800000 */
[----:B------:R-:W2:Y:S02]  /*34f0*/  LDG.E.U8 R98, desc[UR38][R10.64+0x38] ;  /* 0x000038260a627981 */ /* 0x000ea4000c1e1100 */
[----:B--2---:R-:W-:-:S05]  /*3500*/  PRMT R13, R98, 0x8880, RZ ;  /* 0x00008880620d7816 */ /* 0x004fca00000000ff */
[----:B------:R-:W-:-:S07]  /*3510*/  IMAD R88, R13, R90, RZ ;  /* 0x0000005a0d587224 */ /* 0x000fce00078e02ff */
.L_x_97:
[----:B------:R-:W-:Y:S05]  /*3520*/  BSYNC B1 ;  /* 0x0000000000017941 */ /* 0x000fea0003800000 */
.L_x_96:
[----:B--2---:R-:W-:Y:S01]  /*3530*/  @!P3 IMAD R13, R54, R89, R88 ;  /* 0x00000059360db224 */ /* 0x004fe200078e0258 */
[----:B------:R-:W-:Y:S04]  /*3540*/  BSSY B1, `(.L_x_98) ;  /* 0x0000006000017945 */ /* 0x000fe80003800000 */
[----:B------:R2:W-:Y:S01]  /*3550*/  @!P3 STG.E.U8 desc[UR38][R6.64+0x38], R13 ;  /* 0x0000380d0600b986 */ /* 0x0005e2000c101126 */
[----:B------:R-:W-:Y:S05]  /*3560*/  @P4 BRA `(.L_x_99) ;  /* 0x00000000000c4947 */ /* 0x000fea0003800000 */
[----:B------:R-:W2:Y:S02]  /*3570*/  LDG.E.U8 R98, desc[UR38][R10.64+0x39] ;  /* 0x000039260a627981 */ /* 0x000ea4000c1e1100 */
[----:B--2---:R-:W-:-:S05]  /*3580*/  PRMT R13, R98, 0x8880, RZ ;  /* 0x00008880620d7816 */ /* 0x004fca00000000ff */
[----:B------:R-:W-:-:S07]  /*3590*/  IMAD R88, R13, R90, RZ ;  /* 0x0000005a0d587224 */ /* 0x000fce00078e02ff */
.L_x_99:
[----:B------:R-:W-:Y:S05]  /*35a0*/  BSYNC B1 ;  /* 0x0000000000017941 */ /* 0x000fea0003800000 */
.L_x_98:
        /* <DEDUP_REMOVED lines=10> */
.L_x_101:
[----:B------:R-:W-:Y:S05]  /*3650*/  BSYNC B1 ;  /* 0x0000000000017941 */ /* 0x000fea0003800000 */
.L_x_100:
[----:B--2---:R-:W-:Y:S01]  /*3660*/  @!P2 IMAD R13, R56, R89, R88 ;  /* 0x00000059380da224 */ /* 0x004fe200078e0258 */
[----:B------:R-:W-:Y:S04]  /*3670*/  BSSY B1, `(.L_x_102) ;  /* 0x0000006000017945 */ /* 0x000fe80003800000 */
[----:B------:R2:W-:Y:S01]  /*3680*/  @!P2 STG.E.U8 desc[UR38][R4.64+0x40], R13 ;  /* 0x0000400d0400a986 */ /* 0x0005e2000c101126 */
[----:B------:R-:W-:Y:S05]  /*3690*/  @P3 BRA `(.L_x_103) ;  /* 0x00000000000c3947 */ /* 0x000fea0003800000 */
[----:B------:R-:W2:Y:S02]  /*36a0*/  LDG.E.U8 R98, desc[UR38][R8.64+0x41] ;  /* 0x0000412608627981 */ /* 0x000ea4000c1e1100 */
[----:B--2---:R-:W-:-:S05]  /*36b0*/  PRMT R13, R98, 0x8880, RZ ;  /* 0x00008880620d7816 */ /* 0x004fca00000000ff */
[----:B------:R-:W-:-:S07]  /*36c0*/  IMAD R88, R13, R90, RZ ;  /* 0x0000005a0d587224 */ /* 0x000fce00078e02ff */
.L_x_103:
[----:B------:R-:W-:Y:S05]  /*36d0*/  BSYNC B1 ;  /* 0x0000000000017941 */ /* 0x000fea0003800000 */
.L_x_102:
[----:B------:R-:W-:Y:S01]  /*36e0*/  @!P3 IMAD R57, R57, R89, R88 ;  /* 0x000000593939b224 */ /* 0x000fe200078e0258 */
[----:B------:R-:W-:Y:S04]  /*36f0*/  BSSY B1, `(.L_x_104) ;  /* 0x0000006000017945 */ /* 0x000fe80003800000 */
[----:B------:R0:W-:Y:S01]  /*3700*/  @!P3 STG.E.U8 desc[UR38][R4.64+0x41], R57 ;  /* 0x000041390400b986 */ /* 0x0001e2000c101126 */
[----:B------:R-:W-:Y:S05]  /*3710*/  @P4 BRA `(.L_x_105) ;  /* 0x00000000000c4947 */ /* 0x000fea0003800000 */
[----:B------:R-:W2:Y:S02]  /*3720*/  LDG.E.U8 R98, desc[UR38][R10.64+0x40] ;  /* 0x000040260a627981 */ /* 0x000ea4000c1e1100 */
[----:B--2---:R-:W-:-:S05]  /*3730*/  PRMT R13, R98, 0x8880, RZ ;  /* 0x00008880620d7816 */ /* 0x004fca00000000ff */
[----:B------:R-:W-:-:S07]  /*3740*/  IMAD R88, R13, R90, RZ ;  /* 0x0000005a0d587224 */ /* 0x000fce00078e02ff */
.L_x_105:
[----:B------:R-:W-:Y:S05]  /*3750*/  BSYNC B1 ;  /* 0x0000000000017941 */ /* 0x000fea0003800000 */
.L_x_104:
        /* <DEDUP_REMOVED lines=10> */
.L_x_107:
[----:B------:R-:W-:Y:S05]  /*3800*/  BSYNC B1 ;  /* 0x0000000000017941 */ /* 0x000fea0003800000 */
.L_x_106:
[----:B------:R-:W-:Y:S01]  /*3810*/  @!P2 IMAD R59, R59, R89, R88 ;  /* 0x000000593b3ba224 */ /* 0x000fe200078e0258 */
[----:B------:R-:W-:Y:S04]  /*3820*/  BSSY B1, `(.L_x_108) ;  /* 0x0000006000017945 */ /* 0x000fe80003800000 */
[----:B------:R0:W-:Y:S01]  /*3830*/  @!P2 STG.E.U8 desc[UR38][R6.64+0x41], R59 ;  /* 0x0000413b0600a986 */ /* 0x0001e2000c101126 */
[----:B------:R-:W-:Y:S05]  /*3840*/  @P3 BRA `(.L_x_109) ;  /* 0x00000000000c3947 */ /* 0x000fea0003800000 */
[----:B------:R-:W2:Y:S02]  /*3850*/  LDG.E.U8 R98, desc[UR38][R8.64+0x48] ;  /* 0x0000482608627981 */ /* 0x000ea4000c1e1100 */
[----:B--2---:R-:W-:-:S05]  /*3860*/  PRMT R13, R98, 0x8880, RZ ;  /* 0x00008880620d7816 */ /* 0x004fca00000000ff */
[----:B------:R-:W-:-:S07]  /*3870*/  IMAD R88, R13, R90, RZ ;  /* 0x0000005a0d587224 */ /* 0x000fce00078e02ff */
.L_x_109:
[----:B------:R-:W-:Y:S05]  /*3880*/  BSYNC B1 ;  /* 0x0000000000017941 */ /* 0x000fea0003800000 */
.L_x_108:
[----:B--2---:R-:W-:Y:S01]  /*3890*/  @!P3 IMAD R13, R60, R89, R88 ;  /* 0x000000593c0db224 */ /* 0x004fe200078e0258 */
[----:B------:R-:W-:Y:S04]  /*38a0*/  BSSY B1, `(.L_x_110) ;  /* 0x0000006000017945 */ /* 0x000fe80003800000 */
[----:B------:R2:W-:Y:S01]  /*38b0*/  @!P3 STG.E.U8 desc[UR38][R4.64+0x48], R13 ;  /* 0x0000480d0400b986 */ /* 0x0005e2000c101126 */
[----:B------:R-:W-:Y:S05]  /*38c0*/  @P4 BRA `(.L_x_111) ;  /* 0x00000000000c4947 */ /* 0x000fea0003800000 */
[----:B------:R-:W2:Y:S02]  /*38d0*/  LDG.E.U8 R98, desc[UR38][R8.64+0x49] ;  /* 0x0000492608627981 */ /* 0x000ea4000c1e1100 */
[----:B--2---:R-:W-:-:S05]  /*38e0*/  PRMT R13, R98, 0x8880, RZ ;  /* 0x00008880620d7816 */ /* 0x004fca00000000ff */
[----:B------:R-:W-:-:S07]  /*38f0*/  IMAD R88, R13, R90, RZ ;  /* 0x0000005a0d587224 */ /* 0x000fce00078e02ff */
.L_x_111:
[----:B------:R-:W-:Y:S05]  /*3900*/  BSYNC B1 ;  /* 0x0000000000017941 */ /* 0x000fea0003800000 */
.L_x_110:
        /* <DEDUP_REMOVED lines=10> */
.L_x_113:
[----:B------:R-:W-:Y:S05]  /*39b0*/  BSYNC B1 ;  /* 0x0000000000017941 */ /* 0x000fea0003800000 */
.L_x_112:
[----:B--2---:R-:W-:Y:S01]  /*39c0*/  @!P2 IMAD R13, R62, R89, R88 ;  /* 0x000000593e0da224 */ /* 0x004fe200078e0258 */
[----:B------:R-:W-:Y:S04]  /*39d0*/  BSSY B1, `(.L_x_114) ;  /* 0x0000006000017945 */ /* 0x000fe80003800000 */
[----:B------:R2:W-:Y:S01]  /*39e0*/  @!P2 STG.E.U8 desc[UR38][R6.64+0x48], R13 ;  /* 0x0000480d0600a986 */ /* 0x0005e2000c101126 */
[----:B------:R-:W-:Y:S05]  /*39f0*/  @P3 BRA `(.L_x_115) ;  /* 0x00000000000c3947 */ /* 0x000fea0003800000 */
[----:B------:R-:W2:Y:S02]  /*3a00*/  LDG.E.U8 R98, desc[UR38][R10.64+0x49] ;  /* 0x000049260a627981 */ /* 0x000ea4000c1e1100 */
[----:B--2---:R-:W-:-:S05]  /*3a10*/  PRMT R13, R98, 0x8880, RZ ;  /* 0x00008880620d7816 */ /* 0x004fca00000000ff */
[----:B------:R-:W-:-:S07]  /*3a20*/  IMAD R88, R13, R90, RZ ;  /* 0x0000005a0d587224 */ /* 0x000fce00078e02ff */
.L_x_115:
[----:B------:R-:W-:Y:S05]  /*3a30*/  BSYNC B1 ;  /* 0x0000000000017941 */ /* 0x000fea0003800000 */
.L_x_114:
[----:B------:R-:W-:Y:S01]  /*3a40*/  @!P3 IMAD R63, R63, R89, R88 ;  /* 0x000000593f3fb224 */ /* 0x000fe200078e0258 */
[----:B------:R-:W-:Y:S04]  /*3a50*/  BSSY B1, `(.L_x_116) ;  /* 0x0000006000017945 */ /* 0x000fe80003800000 */
[----:B------:R0:W-:Y:S01]  /*3a60*/  @!P3 STG.E.U8 desc[UR38][R6.64+0x49], R63 ;  /* 0x0000493f0600b986 */ /* 0x0001e2000c101126 */
[----:B------:R-:W-:Y:S05]  /*3a70*/  @P4 BRA `(.L_x_117) ;  /* 0x00000000000c4947 */ /* 0x000fea0003800000 */
[----:B------:R-:W2:Y:S02]  /*3a80*/  LDG.E.U8 R98, desc[UR38][R8.64+0x50] ;  /* 0x0000502608627981 */ /* 0x000ea4000c1e1100 */
[----:B--2---:R-:W-:-:S05]  /*3a90*/  PRMT R13, R98, 0x8880, RZ ;  /* 0x00008880620d7816 */ /* 0x004fca00000000ff */
[----:B------:R-:W-:-:S07]  /*3aa0*/  IMAD R88, R13, R90, RZ ;  /* 0x0000005a0d587224 */ /* 0x000fce00078e02ff */
.L_x_117:
[----:B------:R-:W-:Y:S05]  /*3ab0*/  BSYNC B1 ;  /* 0x0000000000017941 */ /* 0x000fea0003800000 */
.L_x_116:
        /* <DEDUP_REMOVED lines=10> */
.L_x_119:
[----:B------:R-:W-:Y:S05]  /*3b60*/  BSYNC B1 ;  /* 0x0000000000017941 */ /* 0x000fea0003800000 */
.L_x_118:
[----:B------:R-:W-:Y:S01]  /*3b70*/  @!P2 IMAD R65, R65, R89, R88 ;  /* 0x000000594141a224 */ /* 0x000fe200078e0258 */
[----:B------:R-:W-:Y:S04]  /*3b80*/  BSSY B1, `(.L_x_120) ;  /* 0x0000006000017945 */ /* 0x000fe80003800000 */
[----:B------:R0:W-:Y:S01]  /*3b90*/  @!P2 STG.E.U8 desc[UR38][R4.64+0x51], R65 ;  /* 0x000051410400a986 */ /* 0x0001e2000c101126 */
[----:B------:R-:W-:Y:S05]  /*3ba0*/  @P3 BRA `(.L_x_121) ;  /* 0x00000000000c3947 */ /* 0x000fea0003800000 */
[----:B------:R-:W2:Y:S02]  /*3bb0*/  LDG.E.U8 R98, desc[UR38][R10.64+0x50] ;  /* 0x000050260a627981 */ /* 0x000ea4000c1e1100 */
[----:B--2---:R-:W-:-:S05]  /*3bc0*/  PRMT R13, R98, 0x8880, RZ ;  /* 0x00008880620d7816 */ /* 0x004fca00000000ff */
[----:B------:R-:W-:-:S07]  /*3bd0*/  IMAD R88, R13, R90, RZ ;  /* 0x0000005a0d587224 */ /* 0x000fce00078e02ff */
.L_x_121:
[----:B------:R-:W-:Y:S05]  /*3be0*/  BSYNC B1 ;  /* 0x0000000000017941 */ /* 0x000fea0003800000 */
.L_x_120:
[----:B--2---:R-:W-:Y:S01]  /*3bf0*/  @!P3 IMAD R13, R66, R89, R88 ;  /* 0x00000059420db224 */ /* 0x004fe200078e0258 */
[----:B------:R-:W-:Y:S04]  /*3c00*/  BSSY B1, `(.L_x_122) ;  /* 0x0000006000017945 */ /* 0x000fe80003800000 */
[----:B------:R2:W-:Y:S01]  /*3c10*/  @!P3 STG.E.U8 desc[UR38][R6.64+0x50], R13 ;  /* 0x0000500d0600b986 */ /* 0x0005e2000c101126 */
[----:B------:R-:W-:Y:S05]  /*3c20*/  @P4 BRA `(.L_x_123) ;  /* 0x00000000000c4947 */ /* 0x000fea0003800000 */
[----:B------:R-:W2:Y:S02]  /*3c30*/  LDG.E.U8 R98, desc[UR38][R10.64+0x51] ;  /* 0x000051260a627981 */ /* 0x000ea4000c1e1100 */
[----:B--2---:R-:W-:-:S05]  /*3c40*/  PRMT R13, R98, 0x8880, RZ ;  /* 0x00008880620d7816 */ /* 0x004fca00000000ff */
[----:B------:R-:W-:-:S07]  /*3c50*/  IMAD R88, R13, R90, RZ ;  /* 0x0000005a0d587224 */ /* 0x000fce00078e02ff */
.L_x_123:
[----:B------:R-:W-:Y:S05]  /*3c60*/  BSYNC B1 ;  /* 0x0000000000017941 */ /* 0x000fea0003800000 */
.L_x_122:
        /* <DEDUP_REMOVED lines=10> */
.L_x_125:
[----:B------:R-:W-:Y:S05]  /*3d10*/  BSYNC B1 ;  /* 0x0000000000017941 */ /* 0x000fea0003800000 */
.L_x_124:
[----:B--2---:R-:W-:Y:S01]  /*3d20*/  @!P2 IMAD R13, R68, R89, R88 ;  /* 0x00000059440da224 */ /* 0x004fe200078e0258 */
[----:B------:R-:W-:Y:S04]  /*3d30*/  BSSY B1, `(.L_x_126) ;  /* 0x0000006000017945 */ /* 0x000fe80003800000 */
[----:B------:R2:W-:Y:S01]  /*3d40*/  @!P2 STG.E.U8 desc[UR38][R4.64+0x58], R13 ;  /* 0x0000580d0400a986 */ /* 0x0005e2000c101126 */
[----:B------:R-:W-:Y:S05]  /*3d50*/  @P3 BRA `(.L_x_127) ;  /* 0x00000000000c3947 */ /* 0x000fea0003800000 */
[----:B------:R-:W2:Y:S02]  /*3d60*/  LDG.E.U8 R98, desc[UR38][R8.64+0x59] ;  /* 0x0000592608627981 */ /* 0x000ea4000c1e1100 */
[----:B--2---:R-:W-:-:S05]  /*3d70*/  PRMT R13, R98, 0x8880, RZ ;  /* 0x00008880620d7816 */ /* 0x004fca00000000ff */
[----:B------:R-:W-:-:S07]  /*3d80*/  IMAD R88, R13, R90, RZ ;  /* 0x0000005a0d587224 */ /* 0x000fce00078e02ff */
.L_x_127:
[----:B------:R-:W-:Y:S05]  /*3d90*/  BSYNC B1 ;  /* 0x0000000000017941 */ /* 0x000fea0003800000 */
.L_x_126:
[----:B------:R-:W-:Y:S01]  /*3da0*/  @!P3 IMAD R69, R69, R89, R88 ;  /* 0x000000594545b224 */ /* 0x000fe200078e0258 */
[----:B------:R-:W-:Y:S04]  /*3db0*/  BSSY B1, `(.L_x_128) ;  /* 0x0000006000017945 */ /* 0x000fe80003800000 */
[----:B------:R0:W-:Y:S01]  /*3dc0*/  @!P3 STG.E.U8 desc[UR38][R4.64+0x59], R69 ;  /* 0x000059450400b986 */ /* 0x0001e2000c101126 */
[----:B------:R-:W-:Y:S05]  /*3dd0*/  @P4 BRA `(.L_x_129) ;  /* 0x00000000000c4947 */ /* 0x000fea0003800000 */
[----:B------:R-:W2:Y:S02]  /*3de0*/  LDG.E.U8 R98, desc[UR38][R10.64+0x58] ;  /* 0x000058260a627981 */ /* 0x000ea4000c1e1100 */
[----:B--2---:R-:W-:-:S05]  /*3df0*/  PRMT R13, R98, 0x8880, RZ ;  /* 0x00008880620d7816 */ /* 0x004fca00000000ff */
[----:B------:R-:W-:-:S07]  /*3e00*/  IMAD R88, R13, R90, RZ ;  /* 0x0000005a0d587224 */ /* 0x000fce00078e02ff */
.L_x_129:
[----:B------:R-:W-:Y:S05]  /*3e10*/  BSYNC B1 ;  /* 0x0000000000017941 */ /* 0x000fea0003800000 */
.L_x_128:
        /* <DEDUP_REMOVED lines=10> */
.L_x_131:
[----:B------:R-:W-:Y:S05]  /*3ec0*/  BSYNC B1 ;  /* 0x0000000000017941 */ /* 0x000fea0003800000 */
.L_x_130:
[----:B------:R-:W-:Y:S01]  /*3ed0*/  @!P2 IMAD R71, R71, R89, R88 ;  /* 0x000000594747a224 */ /* 0x000fe200078e0258 */
[----:B------:R-:W-:Y:S04]  /*3ee0*/  BSSY B1, `(.L_x_132) ;  /* 0x0000006000017945 */ /* 0x000fe80003800000 */
[----:B------:R0:W-:Y:S01]  /*3ef0*/  @!P2 STG.E.U8 desc[UR38][R6.64+0x59], R71 ;  /* 0x000059470600a986 */ /* 0x0001e2000c101126 */
[----:B------:R-:W-:Y:S05]  /*3f00*/  @P3 BRA `(.L_x_133) ;  /* 0x00000000000c3947 */ /* 0x000fea0003800000 */
[----:B------:R-:W2:Y:S02]  /*3f10*/  LDG.E.U8 R98, desc[UR38][R8.64+0x60] ;  /* 0x0000602608627981 */ /* 0x000ea4000c1e1100 */
[----:B--2---:R-:W-:-:S05]  /*3f20*/  PRMT R13, R98, 0x8880, RZ ;  /* 0x00008880620d7816 */ /* 0x004fca00000000ff */
[----:B------:R-:W-:-:S07]  /*3f30*/  IMAD R88, R13, R90, RZ ;  /* 0x0000005a0d587224 */ /* 0x000fce00078e02ff */
.L_x_133:
[----:B------:R-:W-:Y:S05]  /*3f40*/  BSYNC B1 ;  /* 0x0000000000017941 */ /* 0x000fea0003800000 */
.L_x_132:
[----:B--2---:R-:W-:Y:S01]  /*3f50*/  @!P3 IMAD R13, R72, R89, R88 ;  /* 0x00000059480db224 */ /* 0x004fe200078e0258 */
[----:B------:R-:W-:Y:S04]  /*3f60*/  BSSY B1, `(.L_x_134) ;  /* 0x0000006000017945 */ /* 0x000fe80003800000 */
[----:B------:R2:W-:Y:S01]  /*3f70*/  @!P3 STG.E.U8 desc[UR38][R4.64+0x60], R13 ;  /* 0x0000600d0400b986 */ /* 0x0005e2000c101126 */
[----:B------:R-:W-:Y:S05]  /*3f80*/  @P4 BRA `(.L_x_135) ;  /* 0x00000000000c4947 */ /* 0x000fea0003800000 */
[----:B------:R-:W2:Y:S02]  /*3f90*/  LDG.E.U8 R98, desc[UR38][R8.64+0x61] ;  /* 0x0000612608627981 */ /* 0x000ea4000c1e1100 */
[----:B--2---:R-:W-:-:S05]  /*3fa0*/  PRMT R13, R98, 0x8880, RZ ;  /* 0x00008880620d7816 */ /* 0x004fca00000000ff */
[----:B------:R-:W-:-:S07]  /*3fb0*/  IMAD R88, R13, R90, RZ ;  /* 0x0000005a0d587224 */ /* 0x000fce00078e02ff */
.L_x_135:
[----:B------:R-:W-:Y:S05]  /*3fc0*/  BSYNC B1 ;  /* 0x0000000000017941 */ /* 0x000fea0003800000 */
.L_x_134:
        /* <DEDUP_REMOVED lines=10> */
.L_x_137:
[----:B------:R-:W-:Y:S05]  /*4070*/  BSYNC B1 ;  /* 0x0000000000017941 */ /* 0x000fea0003800000 */
.L_x_136:
[----:B--2---:R-:W-:Y:S01]  /*4080*/  @!P2 IMAD R13, R74, R89, R88 ;  /* 0x000000594a0da224 */ /* 0x004fe200078e0258 */
[----:B------:R-:W-:Y:S04]  /*4090*/  BSSY B1, `(.L_x_138) ;  /* 0x0000006000017945 */ /* 0x000fe80003800000 */
[----:B------:R2:W-:Y:S01]  /*40a0*/  @!P2 STG.E.U8 desc[UR38][R6.64+0x60], R13 ;  /* 0x0000600d0600a986 */ /* 0x0005e2000c101126 */
[----:B------:R-:W-:Y:S05]  /*40b0*/  @P3 BRA `(.L_x_139) ;  /* 0x00000000000c3947 */ /* 0x000fea0003800000 */
[----:B------:R-:W2:Y:S02]  /*40c0*/  LDG.E.U8 R98, desc[UR38][R10.64+0x61] ;  /* 0x000061260a627981 */ /* 0x000ea4000c1e1100 */
[----:B--2---:R-:W-:-:S05]  /*40d0*/  PRMT R13, R98, 0x8880, RZ ;  /* 0x00008880620d7816 */ /* 0x004fca00000000ff */
[----:B------:R-:W-:-:S07]  /*40e0*/  IMAD R88, R13, R90, RZ ;  /* 0x0000005a0d587224 */ /* 0x000fce00078e02ff */
.L_x_139:
[----:B------:R-:W-:Y:S05]  /*40f0*/  BSYNC B1 ;  /* 0x0000000000017941 */ /* 0x000fea0003800000 */
.L_x_138:
[----:B------:R-:W-:Y:S01]  /*4100*/  @!P3 IMAD R75, R75, R89, R88 ;  /* 0x000000594b4bb224 */ /* 0x000fe200078e0258 */
[----:B------:R-:W-:Y:S04]  /*4110*/  BSSY B1, `(.L_x_140) ;  /* 0x0000006000017945 */ /* 0x000fe80003800000 */
[----:B------:R0:W-:Y:S01]  /*4120*/  @!P3 STG.E.U8 desc[UR38][R6.64+0x61], R75 ;  /* 0x0000614b0600b986 */ /* 0x0001e2000c101126 */
[----:B------:R-:W-:Y:S05]  /*4130*/  @P4 BRA `(.L_x_141) ;  /* 0x00000000000c4947 */ /* 0x000fea0003800000 */
[----:B------:R-:W2:Y:S02]  /*4140*/  LDG.E.U8 R98, desc[UR38][R8.64+0x68] ;  /* 0x0000682608627981 */ /* 0x000ea4000c1e1100 */
[----:B--2---:R-:W-:-:S05]  /*4150*/  PRMT R13, R98, 0x8880, RZ ;  /* 0x00008880620d7816 */ /* 0x004fca00000000ff */
[----:B------:R-:W-:-:S07]  /*4160*/  IMAD R88, R13, R90, RZ ;  /* 0x0000005a0d587224 */ /* 0x000fce00078e02ff */
.L_x_141:
[----:B------:R-:W-:Y:S05]  /*4170*/  BSYNC B1 ;  /* 0x0000000000017941 */ /* 0x000fea0003800000 */
.L_x_140:
        /* <DEDUP_REMOVED lines=10> */
.L_x_143:
[----:B------:R-:W-:Y:S05]  /*4220*/  BSYNC B1 ;  /* 0x0000000000017941 */ /* 0x000fea0003800000 */
.L_x_142:
[----:B------:R-:W-:Y:S01]  /*4230*/  @!P2 IMAD R77, R77, R89, R88 ;  /* 0x000000594d4da224 */ /* 0x000fe200078e0258 */
[----:B------:R-:W-:Y:S04]  /*4240*/  BSSY B1, `(.L_x_144) ;  /* 0x0000006000017945 */ /* 0x000fe80003800000 */
[----:B------:R0:W-:Y:S01]  /*4250*/  @!P2 STG.E.U8 desc[UR38][R4.64+0x69], R77 ;  /* 0x0000694d0400a986 */ /* 0x0001e2000c101126 */
[----:B------:R-:W-:Y:S05]  /*4260*/  @P3 BRA `(.L_x_145) ;  /* 0x00000000000c3947 */ /* 0x000fea0003800000 */
[----:B------:R-:W2:Y:S02]  /*4270*/  LDG.E.U8 R98, desc[UR38][R10.64+0x68] ;  /* 0x000068260a627981 */ /* 0x000ea4000c1e1100 */
[----:B--2---:R-:W-:-:S05]  /*4280*/  PRMT R13, R98, 0x8880, RZ ;  /* 0x00008880620d7816 */ /* 0x004fca00000000ff */
[----:B------:R-:W-:-:S07]  /*4290*/  IMAD R88, R13, R90, RZ ;  /* 0x0000005a0d587224 */ /* 0x000fce00078e02ff */
.L_x_145:
[----:B------:R-:W-:Y:S05]  /*42a0*/  BSYNC B1 ;  /* 0x0000000000017941 */ /* 0x000fea0003800000 */
.L_x_144:
[----:B--2---:R-:W-:Y:S01]  /*42b0*/  @!P3 IMAD R13, R78, R89, R88 ;  /* 0x000000594e0db224 */ /* 0x004fe200078e0258 */
[----:B------:R-:W-:Y:S04]  /*42c0*/  BSSY B1, `(.L_x_146) ;  /* 0x0000006000017945 */ /* 0x000fe80003800000 */
[----:B------:R2:W-:Y:S01]  /*42d0*/  @!P3 STG.E.U8 desc[UR38][R6.64+0x68], R13 ;  /* 0x0000680d0600b986 */ /* 0x0005e2000c101126 */
[----:B------:R-:W-:Y:S05]  /*42e0*/  @P4 BRA `(.L_x_147) ;  /* 0x00000000000c4947 */ /* 0x000fea0003800000 */
[----:B------:R-:W2:Y:S02]  /*42f0*/  LDG.E.U8 R98, desc[UR38][R10.64+0x69] ;  /* 0x000069260a627981 */ /* 0x000ea4000c1e1100 */
[----:B--2---:R-:W-:-:S05]  /*4300*/  PRMT R13, R98, 0x8880, RZ ;  /* 0x00008880620d7816 */ /* 0x004fca00000000ff */
[----:B------:R-:W-:-:S07]  /*4310*/  IMAD R88, R13, R90, RZ ;  /* 0x0000005a0d587224 */ /* 0x000fce00078e02ff */
.L_x_147:
[----:B------:R-:W-:Y:S05]  /*4320*/  BSYNC B1 ;  /* 0x0000000000017941 */ /* 0x000fea0003800000 */
.L_x_146:
        /* <DEDUP_REMOVED lines=10> */
.L_x_149:
[----:B------:R-:W-:Y:S05]  /*43d0*/  BSYNC B1 ;  /* 0x0000000000017941 */ /* 0x000fea0003800000 */
.L_x_148:
[----:B--2---:R-:W-:Y:S01]  /*43e0*/  @!P2 IMAD R13, R80, R89, R88 ;  /* 0x00000059500da224 */ /* 0x004fe200078e0258 */
[----:B------:R-:W-:Y:S04]  /*43f0*/  BSSY B1, `(.L_x_150) ;  /* 0x0000006000017945 */ /* 0x000fe80003800000 */
[----:B------:R2:W-:Y:S01]  /*4400*/  @!P2 STG.E.U8 desc[UR38][R4.64+0x70], R13 ;  /* 0x0000700d0400a986 */ /* 0x0005e2000c101126 */
[----:B------:R-:W-:Y:S05]  /*4410*/  @P3 BRA `(.L_x_151) ;  /* 0x00000000000c3947 */ /* 0x000fea0003800000 */
[----:B------:R-:W2:Y:S02]  /*4420*/  LDG.E.U8 R98, desc[UR38][R8.64+0x71] ;  /* 0x0000712608627981 */ /* 0x000ea4000c1e1100 */
[----:B--2---:R-:W-:-:S05]  /*4430*/  PRMT R13, R98, 0x8880, RZ ;  /* 0x00008880620d7816 */ /* 0x004fca00000000ff */
[----:B------:R-:W-:-:S07]  /*4440*/  IMAD R88, R13, R90, RZ ;  /* 0x0000005a0d587224 */ /* 0x000fce00078e02ff */
.L_x_151:
[----:B------:R-:W-:Y:S05]  /*4450*/  BSYNC B1 ;  /* 0x0000000000017941 */ /* 0x000fea0003800000 */
.L_x_150:
[----:B------:R-:W-:Y:S01]  /*4460*/  @!P3 IMAD R81, R81, R89, R88 ;  /* 0x000000595151b224 */ /* 0x000fe200078e0258 */
[----:B------:R-:W-:Y:S04]  /*4470*/  BSSY B1, `(.L_x_152) ;  /* 0x0000006000017945 */ /* 0x000fe80003800000 */
[----:B------:R0:W-:Y:S01]  /*4480*/  @!P3 STG.E.U8 desc[UR38][R4.64+0x71], R81 ;  /* 0x000071510400b986 */ /* 0x0001e2000c101126 */
[----:B------:R-:W-:Y:S05]  /*4490*/  @P4 BRA `(.L_x_153) ;  /* 0x00000000000c4947 */ /* 0x000fea0003800000 */
[----:B------:R-:W2:Y:S02]  /*44a0*/  LDG.E.U8 R98, desc[UR38][R10.64+0x70] ;  /* 0x000070260a627981 */ /* 0x000ea4000c1e1100 */
[----:B--2---:R-:W-:-:S05]  /*44b0*/  PRMT R13, R98, 0x8880, RZ ;  /* 0x00008880620d7816 */ /* 0x004fca00000000ff */
[----:B------:R-:W-:-:S07]  /*44c0*/  IMAD R88, R13, R90, RZ ;  /* 0x0000005a0d587224 */ /* 0x000fce00078e02ff */
.L_x_153:
[----:B------:R-:W-:Y:S05]  /*44d0*/  BSYNC B1 ;  /* 0x0000000000017941 */ /* 0x000fea0003800000 */
.L_x_152:
[C---:B------:R-:W-:Y:S01]  /*44e0*/  ISETP.LT.OR P2, PT, R3.reuse, 0x72, !P0 ;  /* 0x000000720300780c */ /* 0x040fe20004741670 */
[----:B--2---:R-:W-:Y:S01]  /*44f0*/  @!P4 IMAD R13, R82, R89, R88 ;  /* 0x00000059520dc224 */ /* 0x004fe200078e0258 */
[----:B------:R-:W-:Y:S01]  /*4500*/  BSSY B1, `(.L_x_154) ;  /* 0x0000009000017945 */ /* 0x000fe20003800000 */
[C---:B------:R-:W-:Y:S02]  /*4510*/  ISETP.LT.OR P3, PT, R3.reuse, 0x79, !P1 ;  /* 0x000000790300780c */ /* 0x040fe40004f61670 */
[C---:B------:R-:W-:Y:S01]  /*4520*/  ISETP.LT.OR P1, PT, R3.reuse, 0x7a, !P1 ;  /* 0x0000007a0300780c */ /* 0x040fe20004f21670 */
[----:B------:R2:W-:Y:S01]  /*4530*/  @!P4 STG.E.U8 desc[UR38][R6.64+0x70], R13 ;  /* 0x0000700d0600c986 */ /* 0x0005e2000c101126 */
[----:B------:R-:W-:-:S06]  /*4540*/  ISETP.LT.OR P4, PT, R3, 0x79, !P0 ;  /* 0x000000790300780c */ /* 0x000fcc0004781670 */
[----:B------:R-:W-:Y:S07]  /*4550*/  @P2 BRA `(.L_x_155) ;  /* 0x00000000000c2947 */ /* 0x000fee0003800000 */
[----:B------:R-:W2:Y:S02]  /*4560*/  LDG.E.U8 R98, desc[UR38][R10.64+0x71] ;  /* 0x000071260a627981 */ /* 0x000ea4000c1e1100 */
[----:B--2---:R-:W-:-:S05]  /*4570*/  PRMT R13, R98, 0x8880, RZ ;  /* 0x00008880620d7816 */ /* 0x004fca00000000ff */
[----:B------:R-:W-:-:S07]  /*4580*/  IMAD R88, R13, R90, RZ ;  /* 0x0000005a0d587224 */ /* 0x000fce00078e02ff */
.L_x_155:
[----:B------:R-:W-:Y:S05]  /*4590*/  BSYNC B1 ;  /* 0x0000000000017941 */ /* 0x000fea0003800000 */
.L_x_154:
[----:B------:R-:W-:Y:S01]  /*45a0*/  @!P2 IMAD R83, R83, R89, R88 ;  /* 0x000000595353a224 */ /* 0x000fe200078e0258 */
[----:B------:R-:W-:Y:S04]  /*45b0*/  BSSY B1, `(.L_x_156) ;  /* 0x0000006000017945 */ /* 0x000fe80003800000 */
[----:B------:R0:W-:Y:S01]  /*45c0*/  @!P2 STG.E.U8 desc[UR38][R6.64+0x71], R83 ;  /* 0x000071530600a986 */ /* 0x0001e2000c101126 */
[----:B------:R-:W-:Y:S05]  /*45d0*/  @P3 BRA `(.L_x_157) ;  /* 0x00000000000c3947 */ /* 0x000fea0003800000 */
[----:B------:R-:W2:Y:S02]  /*45e0*/  LDG.E.U8 R98, desc[UR38][R8.64+0x78] ;  /* 0x0000782608627981 */ /* 0x000ea4000c1e1100 */
[----:B--2---:R-:W-:-:S05]  /*45f0*/  PRMT R13, R98, 0x8880, RZ ;  /* 0x00008880620d7816 */ /* 0x004fca00000000ff */
[----:B------:R-:W-:-:S07]  /*4600*/  IMAD R88, R13, R90, RZ ;  /* 0x0000005a0d587224 */ /* 0x000fce00078e02ff */
.L_x_157:
[----:B------:R-:W-:Y:S05]  /*4610*/  BSYNC B1 ;  /* 0x0000000000017941 */ /* 0x000fea0003800000 */
.L_x_156:
[----:B--2---:R-:W-:Y:S01]  /*4620*/  @!P3 IMAD R13, R84, R89, R88 ;  /* 0x00000059540db224 */ /* 0x004fe200078e0258 */
[----:B------:R-:W-:Y:S04]  /*4630*/  BSSY B1, `(.L_x_158) ;  /* 0x0000006000017945 */ /* 0x000fe80003800000 */
[----:B------:R2:W-:Y:S01]  /*4640*/  @!P3 STG.E.U8 desc[UR38][R4.64+0x78], R13 ;  /* 0x0000780d0400b986 */ /* 0x0005e2000c101126 */
[----:B------:R-:W-:Y:S05]  /*4650*/  @P1 BRA `(.L_x_159) ;  /* 0x00000000000c1947 */ /* 0x000fea0003800000 */
[----:B------:R-:W2:Y:S02]  /*4660*/  LDG.E.U8 R98, desc[UR38][R8.64+0x79] ;  /* 0x0000792608627981 */ /* 0x000ea4000c1e1100 */
[----:B--2---:R-:W-:-:S05]  /*4670*/  PRMT R13, R98, 0x8880, RZ ;  /* 0x00008880620d7816 */ /* 0x004fca00000000ff */
[----:B------:R-:W-:-:S07]  /*4680*/  IMAD R88, R13, R90, RZ ;  /* 0x0000005a0d587224 */ /* 0x000fce00078e02ff */
.L_x_159:
[----:B------:R-:W-:Y:S05]  /*4690*/  BSYNC B1 ;  /* 0x0000000000017941 */ /* 0x000fea0003800000 */
.L_x_158:
[----:B------:R-:W-:Y:S01]  /*46a0*/  @!P1 IMAD R85, R85, R89, R88 ;  /* 0x0000005955559224 */ /* 0x000fe200078e0258 */
[----:B------:R-:W-:Y:S04]  /*46b0*/  BSSY B1, `(.L_x_160) ;  /* 0x0000006000017945 */ /* 0x000fe80003800000 */
[----:B------:R0:W-:Y:S01]  /*46c0*/  @!P1 STG.E.U8 desc[UR38][R4.64+0x79], R85 ;  /* 0x0000795504009986 */ /* 0x0001e2000c101126 */
[----:B------:R-:W-:Y:S05]  /*46d0*/  @P4 BRA `(.L_x_161) ;  /* 0x00000000000c4947 */ /* 0x000fea0003800000 */
[----:B------:R-:W0:Y:S02]  /*46e0*/  LDG.E.U8 R98, desc[UR38][R10.64+0x78] ;  /* 0x000078260a627981 */ /* 0x000e24000c1e1100 */
[----:B012-4-:R-:W-:-:S05]  /*46f0*/  PRMT R5, R98, 0x8880, RZ ;  /* 0x0000888062057816 */ /* 0x017fca00000000ff */
[----:B------:R-:W-:-:S07]  /*4700*/  IMAD R88, R5, R90, RZ ;  /* 0x0000005a05587224 */ /* 0x000fce00078e02ff */
.L_x_161:
[----:B------:R-:W-:Y:S05]  /*4710*/  BSYNC B1 ;  /* 0x0000000000017941 */ /* 0x000fea0003800000 */
.L_x_160:
[----:B012-4-:R-:W-:Y:S01]  /*4720*/  @!P4 IMAD R5, R86, R89, R88 ;  /* 0x000000595605c224 */ /* 0x017fe200078e0258 */
[----:B------:R-:W-:Y:S01]  /*4730*/  ISETP.LT.OR P0, PT, R3, 0x7a, !P0 ;  /* 0x0000007a0300780c */ /* 0x000fe20004701670 */
[----:B------:R-:W-:Y:S03]  /*4740*/  BSSY B1, `(.L_x_162) ;  /* 0x0000006000017945 */ /* 0x000fe60003800000 */
[----:B------:R0:W-:Y:S09]  /*4750*/  @!P4 STG.E.U8 desc[UR38][R6.64+0x78], R5 ;  /* 0x000078050600c986 */ /* 0x0001f2000c101126 */
[----:B------:R-:W-:Y:S05]  /*4760*/  @P0 BRA `(.L_x_163) ;  /* 0x00000000000c0947 */ /* 0x000fea0003800000 */
[----:B------:R-:W2:Y:S02]  /*4770*/  LDG.E.U8 R98, desc[UR38][R10.64+0x79] ;  /* 0x000079260a627981 */ /* 0x000ea4000c1e1100 */
[----:B--2---:R-:W-:-:S05]  /*4780*/  PRMT R3, R98, 0x8880, RZ ;  /* 0x0000888062037816 */ /* 0x004fca00000000ff */
[----:B------:R-:W-:-:S07]  /*4790*/  IMAD R88, R3, R90, RZ ;  /* 0x0000005a03587224 */ /* 0x000fce00078e02ff */
.L_x_163:
[----:B------:R-:W-:Y:S05]  /*47a0*/  BSYNC B1 ;  /* 0x0000000000017941 */ /* 0x000fea0003800000 */
.L_x_162:
[----:B------:R-:W-:Y:S01]  /*47b0*/  IMAD R87, R87, R89, R88 ;  /* 0x0000005957577224 */ /* 0x000fe200078e0258 */
[----:B------:R-:W-:Y:S06]  /*47c0*/  @P0 BRA `(.L_x_164) ;  /* 0x0000000c00100947 */ /* 0x000fec0003800000 */
[----:B------:R1:W-:Y:S01]  /*47d0*/  STG.E.U8 desc[UR38][R6.64+0x79], R87 ;  /* 0x0000795706007986 */ /* 0x0003e2000c101126 */
[----:B------:R-:W-:Y:S05]  /*47e0*/  BRA `(.L_x_164) ;  /* 0x0000000c00087947 */ /* 0x000fea0003800000 */
.L_x_35:
[C---:B------:R-:W-:Y:S02]  /*47f0*/  ISETP.GE.AND P1, PT, R106.reuse, 0x1, PT ;  /* 0x000000016a00780c */ /* 0x040fe40003f26270 */
[----:B------:R-:W-:Y:S02]  /*4800*/  ISETP.GE.AND P0, PT, R106, 0x9, PT ;  /* 0x000000096a00780c */ /* 0x000fe40003f06270 */
[C---:B------:R-:W-:Y:S02]  /*4810*/  ISETP.LT.OR P3, PT, R3.reuse, 0x1, !P1 ;  /* 0x000000010300780c */ /* 0x040fe40004f61670 */
[C---:B------:R-:W-:Y:S02]  /*4820*/  ISETP.LT.OR P4, PT, R3.reuse, 0x2, !P1 ;  /* 0x000000020300780c */ /* 0x040fe40004f81670 */
[----:B------:R-:W-:-:S09]  /*4830*/  ISETP.LT.OR P2, PT, R3, 0x1, !P0 ;  /* 0x000000010300780c */ /* 0x000fd20004741670 */
[-C--:B------:R-:W-:Y:S02]  /*4840*/  @!P3 IMAD R9, R24, R89.reuse, RZ ;  /* 0x000000591809b224 */ /* 0x080fe400078e02ff */
[-C--:B------:R-:W-:Y:S02]  /*4850*/  @!P4 IMAD R25, R25, R89.reuse, RZ ;  /* 0x000000591919c224 */ /* 0x080fe400078e02ff */
[----:B------:R-:W-:Y:S01]  /*4860*/  @!P2 IMAD R11, R26, R89, RZ ;  /* 0x000000591a0ba224 */ /* 0x000fe200078e02ff */
[----:B------:R0:W-:Y:S01]  /*4870*/  @!P3 STG.E.U8 desc[UR38][R4.64], R9 ;  /* 0x000000090400b986 */ /* 0x0001e2000c101126 */
[----:B------:R-:W-:-:S03]  /*4880*/  ISETP.LT.OR P3, PT, R3, 0x2, !P0 ;  /* 0x000000020300780c */ /* 0x000fc60004761670 */
[----:B------:R-:W-:Y:S01]  /*4890*/  @!P4 STG.E.U8 desc[UR38][R4.64+0x1], R25 ;  /* 0x000001190400c986 */ /* 0x000fe2000c101126 */
[----:B------:R-:W-:-:S03]  /*48a0*/  ISETP.LT.OR P4, PT, R3, 0x9, !P1 ;  /* 0x000000090300780c */ /* 0x000fc60004f81670 */
[----:B------:R1:W-:Y:S01]  /*48b0*/  @!P2 STG.E.U8 desc[UR38][R6.64], R11 ;  /* 0x0000000b0600a986 */ /* 0x0003e2000c101126 */
[----:B------:R-:W-:-:S05]  /*48c0*/  ISETP.LT.OR P2, PT, R3, 0xa, !P1 ;  /* 0x0000000a0300780c */ /* 0x000fca0004f41670 */
[----:B------:R-:W-:-:S04]  /*48d0*/  @!P3 IMAD R27, R27, R89, RZ ;  /* 0x000000591b1bb224 */ /* 0x000fc800078e02ff */
[-C--:B------:R-:W-:Y:S01]  /*48e0*/  @!P4 IMAD R13, R28, R89.reuse, RZ ;  /* 0x000000591c0dc224 */ /* 0x080fe200078e02ff */
[----:B------:R-:W-:Y:S01]  /*48f0*/  @!P3 STG.E.U8 desc[UR38][R6.64+0x1], R27 ;  /* 0x0000011b0600b986 */ /* 0x000fe2000c101126 */
[----:B------:R-:W-:Y:S02]  /*4900*/  ISETP.LT.OR P3, PT, R3, 0x9, !P0 ;  /* 0x000000090300780c */ /* 0x000fe40004761670 */
[----:B------:R-:W-:Y:S01]  /*4910*/  @!P2 IMAD R29, R29, R89, RZ ;  /* 0x000000591d1da224 */ /* 0x000fe200078e02ff */
[----:B------:R2:W-:Y:S01]  /*4920*/  @!P4 STG.E.U8 desc[UR38][R4.64+0x8], R13 ;  /* 0x0000080d0400c986 */ /* 0x0005e2000c101126 */
[----:B------:R-:W-:-:S03]  /*4930*/  ISETP.LT.OR P4, PT, R3, 0xa, !P0 ;  /* 0x0000000a0300780c */ /* 0x000fc60004781670 */
[----:B------:R-:W-:Y:S01]  /*4940*/  @!P2 STG.E.U8 desc[UR38][R4.64+0x9], R29 ;  /* 0x0000091d0400a986 */ /* 0x000fe2000c101126 */
[----:B------:R-:W-:-:S05]  /*4950*/  ISETP.LT.OR P2, PT, R3, 0x11, !P1 ;  /* 0x000000110300780c */ /* 0x000fca0004f41670 */
[----:B0-----:R-:W-:-:S04]  /*4960*/  @!P3 IMAD R9, R30, R89, RZ ;  /* 0x000000591e09b224 */ /* 0x001fc800078e02ff */
[-C--:B------:R-:W-:Y:S01]  /*4970*/  @!P4 IMAD R31, R31, R89.reuse, RZ ;  /* 0x000000591f1fc224 */ /* 0x080fe200078e02ff */
[----:B------:R0:W-:Y:S01]  /*4980*/  @!P3 STG.E.U8 desc[UR38][R6.64+0x8], R9 ;  /* 0x000008090600b986 */ /* 0x0001e2000c101126 */
[C---:B------:R-:W-:Y:S02]  /*4990*/  ISETP.LT.OR P3, PT, R3.reuse, 0x12, !P1 ;  /* 0x000000120300780c */ /* 0x040fe40004f61670 */
[----:B-1----:R-:W-:Y:S01]  /*49a0*/  @!P2 IMAD R11, R32, R89, RZ ;  /* 0x00000059200ba224 */ /* 0x002fe200078e02ff */
[----:B------:R-:W-:Y:S01]  /*49b0*/  @!P4 STG.E.U8 desc[UR38][R6.64+0x9], R31 ;  /* 0x0000091f0600c986 */ /* 0x000fe2000c101126 */
[----:B------:R-:W-:-:S03]  /*49c0*/  ISETP.LT.OR P4, PT, R3, 0x11, !P0 ;  /* 0x000000110300780c */ /* 0x000fc60004781670 */
[----:B------:R1:W-:Y:S01]  /*49d0*/  @!P2 STG.E.U8 desc[UR38][R4.64+0x10], R11 ;  /* 0x0000100b0400a986 */ /* 0x0003e2000c101126 */
[----:B------:R-:W-:-:S05]  /*49e0*/  ISETP.LT.OR P2, PT, R3, 0x12, !P0 ;  /* 0x000000120300780c */ /* 0x000fca0004741670 */
[----:B------:R-:W-:-:S04]  /*49f0*/  @!P3 IMAD R33, R33, R89, RZ ;  /* 0x000000592121b224 */ /* 0x000fc800078e02ff */
[-C--:B--2---:R-:W-:Y:S01]  /*4a00*/  @!P4 IMAD R13, R34, R89.reuse, RZ ;  /* 0x00000059220dc224 */ /* 0x084fe200078e02ff */
        /* <DEDUP_REMOVED lines=138> */
[----:B------:R4:W-:Y:S01]  /*52b0*/  @!P4 STG.E.U8 desc[UR38][R6.64+0x69], R79 ;  /* 0x0000694f0600c986 */ /* 0x0009e2000c101126 */
[----:B------:R-:W-:-:S03]  /*52c0*/  ISETP.LT.OR P4, PT, R3, 0x71, !P0 ;  /* 0x000000710300780c */ /* 0x000fc60004781670 */
[----:B------:R4:W-:Y:S01]  /*52d0*/  @!P2 STG.E.U8 desc[UR38][R4.64+0x70], R11 ;  /* 0x0000700b0400a986 */ /* 0x0009e2000c101126 */
[----:B------:R-:W-:-:S05]  /*52e0*/  ISETP.LT.OR P2, PT, R3, 0x72, !P0 ;  /* 0x000000720300780c */ /* 0x000fca0004741670 */
[----:B------:R-:W-:-:S04]  /*52f0*/  @!P3 IMAD R81, R81, R89, RZ ;  /* 0x000000595151b224 */ /* 0x000fc800078e02ff */
[-C--:B--2---:R-:W-:Y:S01]  /*5300*/  @!P4 IMAD R13, R82, R89.reuse, RZ ;  /* 0x00000059520dc224 */ /* 0x084fe200078e02ff */
[----:B------:R4:W-:Y:S01]  /*5310*/  @!P3 STG.E.U8 desc[UR38][R4.64+0x71], R81 ;  /* 0x000071510400b986 */ /* 0x0009e2000c101126 */
[C---:B------:R-:W-:Y:S02]  /*5320*/  ISETP.LT.OR P3, PT, R3.reuse, 0x79, !P1 ;  /* 0x000000790300780c */ /* 0x040fe40004f61670 */
[C---:B------:R-:W-:Y:S01]  /*5330*/  ISETP.LT.OR P1, PT, R3.reuse, 0x7a, !P1 ;  /* 0x0000007a0300780c */ /* 0x040fe20004f21670 */
[----:B------:R4:W-:Y:S01]  /*5340*/  @!P4 STG.E.U8 desc[UR38][R6.64+0x70], R13 ;  /* 0x0000700d0600c986 */ /* 0x0009e2000c101126 */
[----:B------:R-:W-:Y:S01]  /*5350*/  ISETP.LT.OR P4, PT, R3, 0x79, !P0 ;  /* 0x000000790300780c */ /* 0x000fe20004781670 */
[----:B------:R-:W-:Y:S01]  /*5360*/  @!P2 IMAD R83, R83, R89, RZ ;  /* 0x000000595353a224 */ /* 0x000fe200078e02ff */
[----:B------:R-:W-:-:S04]  /*5370*/  ISETP.LT.OR P0, PT, R3, 0x7a, !P0 ;  /* 0x0000007a0300780c */ /* 0x000fc80004701670 */
[----:B------:R4:W-:Y:S03]  /*5380*/  @!P2 STG.E.U8 desc[UR38][R6.64+0x71], R83 ;  /* 0x000071530600a986 */ /* 0x0009e6000c101126 */
[-C--:B------:R-:W-:Y:S02]  /*5390*/  @!P3 IMAD R3, R84, R89.reuse, RZ ;  /* 0x000000595403b224 */ /* 0x080fe400078e02ff */
[-C--:B------:R-:W-:Y:S02]  /*53a0*/  @!P1 IMAD R85, R85, R89.reuse, RZ ;  /* 0x0000005955559224 */ /* 0x080fe400078e02ff */
[-C--:B0-----:R-:W-:Y:S01]  /*53b0*/  @!P4 IMAD R9, R86, R89.reuse, RZ ;  /* 0x000000595609c224 */ /* 0x081fe200078e02ff */
[----:B------:R4:W-:Y:S01]  /*53c0*/  @!P3 STG.E.U8 desc[UR38][R4.64+0x78], R3 ;  /* 0x000078030400b986 */ /* 0x0009e2000c101126 */
[----:B------:R-:W-:-:S03]  /*53d0*/  @!P0 IMAD R87, R87, R89, RZ ;  /* 0x0000005957578224 */ /* 0x000fc600078e02ff */
[----:B------:R4:W-:Y:S04]  /*53e0*/  @!P1 STG.E.U8 desc[UR38][R4.64+0x79], R85 ;  /* 0x0000795504009986 */ /* 0x0009e8000c101126 */
[----:B------:R4:W-:Y:S04]  /*53f0*/  @!P4 STG.E.U8 desc[UR38][R6.64+0x78], R9 ;  /* 0x000078090600c986 */ /* 0x0009e8000c101126 */
[----:B------:R4:W-:Y:S02]  /*5400*/  @!P0 STG.E.U8 desc[UR38][R6.64+0x79], R87 ;  /* 0x0000795706008986 */ /* 0x0009e4000c101126 */
.L_x_164:
[----:B------:R-:W-:Y:S05]  /*5410*/  BSYNC B0 ;  /* 0x0000000000007941 */ /* 0x000fea0003800000 */
.L_x_34:
[----:B------:R-:W-:Y:S01]  /*5420*/  IADD3 R16, P0, R16, UR36, RZ ;  /* 0x0000002410107c10 */ /* 0x000fe2000ff1e0ff */
[----:B------:R-:W-:Y:S01]  /*5430*/  ULDC.64 UR4, c[0x0][0x650] ;  /* 0x0001940000047ab9 */ /* 0x000fe20000000a00 */
[----:B----4-:R-:W-:Y:S01]  /*5440*/  PRMT R3, RZ, 0x7610, R3 ;  /* 0x00007610ff037816 */ /* 0x010fe20000000003 */
[----:B------:R-:W-:Y:S01]  /*5450*/  IMAD.MOV.U32 R100, RZ, RZ, -0x1 ;  /* 0xffffffffff647424 */ /* 0x000fe200078e00ff */
[----:B------:R-:W-:Y:S01]  /*5460*/  IADD3.X R17, R17, UR42, RZ, P0, !PT ;  /* 0x0000002a11117c10 */ /* 0x000fe200087fe4ff */
[----:B------:R-:W-:Y:S01]  /*5470*/  IMAD.MOV.U32 R88, RZ, RZ, -0x1 ;  /* 0xffffffffff587424 */ /* 0x000fe200078e00ff */
[----:B------:R-:W-:-:S04]  /*5480*/  ISETP.GE.U32.AND P0, PT, R16, UR4, PT ;  /* 0x0000000410007c0c */ /* 0x000fc8000bf06070 */
[----:B------:R-:W-:-:S13]  /*5490*/  ISETP.GE.U32.AND.EX P0, PT, R17, UR5, PT, P0 ;  /* 0x0000000511007c0c */ /* 0x000fda000bf06100 */
[----:B------:R-:W-:Y:S05]  /*54a0*/  @P0 BRA `(.L_x_165) ;  /* 0x00000004004c0947 */ /* 0x000fea0003800000 */
[----:B------:R-:W2:Y:S01]  /*54b0*/  LDC.64 R10, c[0x0][0x628] ;  /* 0x00018a00ff0a7b82 */ /* 0x000ea20000000a00 */
[----:B------:R-:W4:Y:S01]  /*54c0*/  S2R R12, SR_CTAID.X ;  /* 0x00000000000c7919 */ /* 0x000f220000002500 */
[----:B------:R-:W-:Y:S02]  /*54d0*/  IMAD.MOV.U32 R8, RZ, RZ, R16 ;  /* 0x000000ffff087224 */ /* 0x000fe400078e0010 */
[----:B------:R-:W-:Y:S01]  /*54e0*/  IMAD.MOV.U32 R9, RZ, RZ, R17 ;  /* 0x000000ffff097224 */ /* 0x000fe200078e0011 */
[----:B------:R-:W0:Y:S03]  /*54f0*/  S2R R20, SR_CTAID.Y ;  /* 0x0000000000147919 */ /* 0x000e260000002600 */
[----:B------:R-:W0:Y:S08]  /*5500*/  LDC R0, c[0x0][0x630] ;  /* 0x00018c00ff007b82 */ /* 0x000e300000000800 */
[----:B------:R-:W0:Y:S01]  /*5510*/  LDC.64 R14, c[0x0][0x620] ;  /* 0x00018800ff0e7b82 */ /* 0x000e220000000a00 */
[----:B--2---:R-:W-:-:S04]  /*5520*/  ISETP.NE.U32.AND P0, PT, R10, RZ, PT ;  /* 0x000000ff0a00720c */ /* 0x004fc80003f05070 */
[----:B------:R-:W-:-:S13]  /*5530*/  ISETP.NE.AND.EX P0, PT, R11, RZ, PT, P0 ;  /* 0x000000ff0b00720c */ /* 0x000fda0003f05300 */
[----:B0---4-:R-:W-:Y:S05]  /*5540*/  @!P0 BRA `(.L_x_166) ;  /* 0x0000000000288947 */ /* 0x011fea0003800000 */
[----:B------:R-:W0:Y:S02]  /*5550*/  LDC R3, c[0x0][0x634] ;  /* 0x00018d00ff037b82 */ /* 0x000e240000000800 */
[----:B0-----:R-:W-:-:S05]  /*5560*/  IADD3 R3, P0, R16, R3, RZ ;  /* 0x0000000310037210 */ /* 0x001fca0007f1e0ff */
[----:B------:R-:W-:-:S04]  /*5570*/  IMAD.X R13, RZ, RZ, R17, P0 ;  /* 0x000000ffff0d7224 */ /* 0x000fc800000e0611 */
[----:B------:R-:W-:-:S04]  /*5580*/  IMAD.WIDE.U32 R4, R13, R10, RZ ;  /* 0x0000000a0d047225 */ /* 0x000fc800078e00ff */
[----:B-1-3--:R-:W-:-:S04]  /*5590*/  IMAD.WIDE.U32 R6, P0, R3, R11, R4 ;  /* 0x0000000b03067225 */ /* 0x00afc80007800004 */
[----:B------:R-:W-:-:S04]  /*55a0*/  IMAD.WIDE.U32 R4, R3, R10, RZ ;  /* 0x0000000a03047225 */ /* 0x000fc800078e00ff */
[----:B------:R-:W-:Y:S01]  /*55b0*/  IMAD.X R9, RZ, RZ, RZ, P0 ;  /* 0x000000ffff097224 */ /* 0x000fe200000e06ff */
[----:B------:R-:W-:Y:S01]  /*55c0*/  IADD3 RZ, P0, R5, R6, RZ ;  /* 0x0000000605ff7210 */ /* 0x000fe20007f1e0ff */
[----:B------:R-:W-:-:S04]  /*55d0*/  IMAD.MOV.U32 R8, RZ, RZ, R7 ;  /* 0x000000ffff087224 */ /* 0x000fc800078e0007 */
[----:B------:R-:W-:-:S08]  /*55e0*/  IMAD.WIDE.U32.X R8, R13, R11, R8, P0 ;  /* 0x0000000b0d087225 */ /* 0x000fd000000e0408 */
.L_x_166:
[-CC-:B------:R-:W-:Y:S01]  /*55f0*/  SHF.R.U64 R88, R8, R0.reuse, R9.reuse ;  /* 0x0000000008587219 */ /* 0x180fe20000001209 */
[----:B---3--:R-:W0:Y:S01]  /*5600*/  LDC.64 R26, c[0x0][0x640] ;  /* 0x00019000ff1a7b82 */ /* 0x008e220000000a00 */
[----:B------:R-:W-:Y:S01]  /*5610*/  SHF.R.U32.HI R0, RZ, R0, R9 ;  /* 0x00000000ff007219 */ /* 0x000fe20000011609 */
[----:B------:R-:W-:Y:S01]  /*5620*/  ULDC UR4, c[0x0][0x150] ;  /* 0x0000540000047ab9 */ /* 0x000fe20000000800 */
[----:B------:R-:W-:Y:S02]  /*5630*/  IADD3 R3, P0, RZ, -R88, RZ ;  /* 0x80000058ff037210 */ /* 0x000fe40007f1e0ff */
[----:B-1----:R-:W-:-:S03]  /*5640*/  I2FP.F32.U32 R7, R12 ;  /* 0x0000000c00077245 */ /* 0x002fc60000201000 */
[----:B------:R-:W1:Y:S01]  /*5650*/  LDC R6, c[0x0][0x618] ;  /* 0x00018600ff067b82 */ /* 0x000e620000000800 */
[----:B------:R-:W-:Y:S02]  /*5660*/  IMAD.X R5, RZ, RZ, ~R0, P0 ;  /* 0x000000ffff057224 */ /* 0x000fe400000e0e00 */
[----:B------:R-:W-:Y:S01]  /*5670*/  FMUL R7, R7, UR4 ;  /* 0x0000000407077c20 */ /* 0x000fe20008400000 */
[----:B------:R-:W-:Y:S01]  /*5680*/  ULDC UR4, c[0x0][0x154] ;  /* 0x0000550000047ab9 */ /* 0x000fe20000000800 */
[-C--:B------:R-:W-:Y:S02]  /*5690*/  IMAD R0, R5, R14.reuse, RZ ;  /* 0x0000000e05007224 */ /* 0x080fe400078e02ff */
[C---:B------:R-:W-:Y:S01]  /*56a0*/  IMAD.WIDE.U32 R4, R3.reuse, R14, R16 ;  /* 0x0000000e03047225 */ /* 0x040fe200078e0010 */
[----:B------:R-:W2:Y:S01]  /*56b0*/  LDC R8, c[0x0][0x608] ;  /* 0x00018200ff087b82 */ /* 0x000ea20000000800 */
[----:B------:R-:W3:Y:S02]  /*56c0*/  F2I.U32.TRUNC.NTZ R7, R7 ;  /* 0x0000000700077305 */ /* 0x000ee4000020f000 */
[----:B------:R-:W-:Y:S01]  /*56d0*/  IMAD R3, R3, R15, R0 ;  /* 0x0000000f03037224 */ /* 0x000fe200078e0200 */
[----:B------:R-:W-:-:S03]  /*56e0*/  I2FP.F32.U32 R0, R20 ;  /* 0x0000001400007245 */ /* 0x000fc60000201000 */
[----:B------:R-:W-:Y:S01]  /*56f0*/  IMAD.IADD R3, R5, 0x1, R3 ;  /* 0x0000000105037824 */ /* 0x000fe200078e0203 */
[----:B------:R-:W4:Y:S01]  /*5700*/  LDC R11, c[0x0][0x658] ;  /* 0x00019600ff0b7b82 */ /* 0x000f220000000800 */
[----:B0-----:R-:W-:-:S04]  /*5710*/  ISETP.NE.U32.AND P0, PT, R26, RZ, PT ;  /* 0x000000ff1a00720c */ /* 0x001fc80003f05070 */
[----:B------:R-:W-:-:S03]  /*5720*/  ISETP.NE.AND.EX P0, PT, R27, RZ, PT, P0 ;  /* 0x000000ff1b00720c */ /* 0x000fc60003f05300 */
[----:B------:R-:W0:Y:S01]  /*5730*/  LDC R9, c[0x0][0x144] ;  /* 0x00005100ff097b82 */ /* 0x000e220000000800 */
[-C--:B-1----:R-:W-:Y:S01]  /*5740*/  SHF.R.U64 R10, R4, R6.reuse, R3 ;  /* 0x00000006040a7219 */ /* 0x082fe20000001203 */
[----:B---3--:R-:W-:Y:S01]  /*5750*/  IMAD.MOV R7, RZ, RZ, -R7 ;  /* 0x000000ffff077224 */ /* 0x008fe200078e0a07 */
[----:B------:R-:W-:Y:S01]  /*5760*/  SHF.R.U32.HI R3, RZ, R6, R3 ;  /* 0x00000006ff037219 */ /* 0x000fe20000011603 */
[----:B------:R-:W-:-:S04]  /*5770*/  FMUL R6, R0, UR4 ;  /* 0x0000000400067c20 */ /* 0x000fc80008400000 */
[----:B------:R-:W1:Y:S01]  /*5780*/  LDC R21, c[0x0][0x148] ;  /* 0x00005200ff157b82 */ /* 0x000e620000000800 */
[----:B------:R3:W0:Y:S01]  /*5790*/  F2I.U32.TRUNC.NTZ R14, R6 ;  /* 0x00000006000e7305 */ /* 0x000622000020f000 */
[-CC-:B--2---:R-:W-:Y:S02]  /*57a0*/  SHF.R.U64 R13, R10, R8.reuse, R3.reuse ;  /* 0x000000080a0d7219 */ /* 0x184fe40000001203 */
[----:B------:R-:W-:-:S04]  /*57b0*/  SHF.R.U32.HI R0, RZ, R8, R3 ;  /* 0x00000008ff007219 */ /* 0x000fc80000011603 */
[----:B------:R-:W2:Y:S01]  /*57c0*/  LDC R24, c[0x0][0x648] ;  /* 0x00019200ff187b82 */ /* 0x000ea20000000800 */
[-CC-:B----4-:R-:W-:Y:S02]  /*57d0*/  SHF.R.U64 R15, R13, R11.reuse, R0.reuse ;  /* 0x0000000b0d0f7219 */ /* 0x190fe40000001200 */
[----:B------:R-:W-:-:S03]  /*57e0*/  SHF.R.U32.HI R5, RZ, R11, R0 ;  /* 0x0000000bff057219 */ /* 0x000fc60000011600 */
[----:B------:R-:W-:Y:S02]  /*57f0*/  IMAD.MOV.U32 R4, RZ, RZ, R15 ;  /* 0x000000ffff047224 */ /* 0x000fe400078e000f */
[----:B------:R-:W4:Y:S01]  /*5800*/  LDC R28, c[0x0][0x638] ;  /* 0x00018e00ff1c7b82 */ /* 0x000f220000000800 */
[----:B0-----:R-:W-:-:S07]  /*5810*/  IMAD R25, R9, R7, R12 ;  /* 0x0000000709197224 */ /* 0x001fce00078e020c */
[----:B------:R-:W0:Y:S08]  /*5820*/  LDC R29, c[0x0][0x610] ;  /* 0x00018400ff1d7b82 */ /* 0x000e300000000800 */
[----:B------:R-:W0:Y:S01]  /*5830*/  LDC R30, c[0x0][0x600] ;  /* 0x00018000ff1e7b82 */ /* 0x000e220000000800 */
[----:B-123--:R-:W-:Y:S05]  /*5840*/  @!P0 BRA `(.L_x_167) ;  /* 0x0000000000288947 */ /* 0x00efea0003800000 */
[----:B------:R-:W1:Y:S02]  /*5850*/  LDC R0, c[0x0][0x64c] ;  /* 0x00019300ff007b82 */ /* 0x000e640000000800 */
[----:B-1----:R-:W-:-:S05]  /*5860*/  IADD3 R3, P0, R15, R0, RZ ;  /* 0x000000000f037210 */ /* 0x002fca0007f1e0ff */
        /* <DEDUP_REMOVED lines=8> */
.L_x_167:
[----:B------:R-:W-:Y:S01]  /*58f0*/  ISETP.NE.AND P0, PT, R2, 0x1, PT ;  /* 0x000000010200780c */ /* 0x000fe20003f05270 */
[----:B------:R-:W-:Y:S01]  /*5900*/  IMAD.MOV R14, RZ, RZ, -R14 ;  /* 0x000000ffff0e7224 */ /* 0x000fe200078e0a0e */
[----:B------:R-:W-:Y:S02]  /*5910*/  SHF.R.U64 R0, R4, R24, R5 ;  /* 0x0000001804007219 */ /* 0x000fe40000001205 */
[----:B------:R-:W-:Y:S02]  /*5920*/  LOP3.LUT R3, R13, R96, RZ, 0xc0, !PT ;  /* 0x000000600d037212 */ /* 0x000fe400078ec0ff */
[----:B------:R-:W-:Y:S01]  /*5930*/  LOP3.LUT R10, R10, R95, RZ, 0xc0, !PT ;  /* 0x0000005f0a0a7212 */ /* 0x000fe200078ec0ff */
[----:B------:R-:W-:Y:S02]  /*5940*/  IMAD.MOV R4, RZ, RZ, -R0 ;  /* 0x000000ffff047224 */ /* 0x000fe400078e0a00 */
[----:B------:R-:W-:Y:S02]  /*5950*/  IMAD R0, R92, R0, R3 ;  /* 0x000000005c007224 */ /* 0x000fe400078e0203 */
[----:B----4-:R-:W-:-:S02]  /*5960*/  IMAD R3, R4, R28, R15 ;  /* 0x0000001c04037224 */ /* 0x010fc400078e020f */
[----:B------:R-:W-:Y:S02]  /*5970*/  @P0 IMAD R25, R21, R14, R20 ;  /* 0x0000000e15190224 */ /* 0x000fe400078e0214 */
[----:B0-----:R-:W-:Y:S02]  /*5980*/  IMAD R5, R3, R30, R10 ;  /* 0x0000001e03057224 */ /* 0x001fe400078e020a */
[----:B------:R-:W-:Y:S02]  /*5990*/  IMAD R0, R0, R29, R25 ;  /* 0x0000001d00007224 */ /* 0x000fe400078e0219 */
[----:B------:R-:W-:-:S03]  /*59a0*/  IMAD.MOV.U32 R4, RZ, RZ, 0x1 ;  /* 0x00000001ff047424 */ /* 0x000fc600078e00ff */
[----:B------:R-:W-:Y:S02]  /*59b0*/  SEL R100, R5, R0, !P0 ;  /* 0x0000000005647207 */ /* 0x000fe40004000000 */
[----:B------:R-:W-:Y:S02]  /*59c0*/  PRMT R3, R4, 0x7610, R3 ;  /* 0x0000761004037816 */ /* 0x000fe40000000003 */
[----:B------:R-:W-:-:S07]  /*59d0*/  SEL R0, R0, R5, !P0 ;  /* 0x0000000500007207 */ /* 0x000fce0004000000 */
.L_x_165:
[----:B------:R-:W-:Y:S01]  /*59e0*/  UIMAD.WIDE.U32 UR4, UR41, 0x24924925, URZ ;  /* 0x24924925290478a5 */ /* 0x000fe2000f8e003f */
[----:B------:R-:W-:Y:S01]  /*59f0*/  LOP3.LUT P0, RZ, R3, 0xff, RZ, 0xc0, !PT ;  /* 0x000000ff03ff7812 */ /* 0x000fe2000780c0ff */
[----:B------:R-:W-:Y:S02]  /*5a00*/  IMAD.MOV.U32 R99, RZ, RZ, R0 ;  /* 0x000000ffff637224 */ /* 0x000fe400078e0000 */
[----:B------:R-:W-:-:S04]  /*5a10*/  UIADD3 UR4, UR41, -UR5, URZ ;  /* 0x8000000529047290 */ /* 0x000fc8000fffe03f */
[----:B------:R-:W-:-:S04]  /*5a20*/  ULEA.HI UR4, UR4, UR5, URZ, 0x1f ;  /* 0x0000000504047291 */ /* 0x000fc8000f8ff83f */
[----:B------:R-:W-:-:S04]  /*5a30*/  USHF.R.U32.HI UR4, URZ, 0x2, UR4 ;  /* 0x000000023f047899 */ /* 0x000fc80008011604 */
[----:B------:R-:W-:Y:S01]  /*5a40*/  UIMAD UR41, UR4, -0x7, UR41 ;  /* 0xfffffff9042978a4 */ /* 0x000fe2000f8e0229 */
[----:B------:R-:W-:Y:S11]  /*5a50*/  @P0 BRA `(.L_x_168) ;  /* 0xffffffb800740947 */ /* 0x000ff6000383ffff */
[----:B------:R-:W-:Y:S05]  /*5a60*/  EXIT ;  /* 0x000000000000794d */ /* 0x000fea0003800000 */
.L_x_7:
        /* <DEDUP_REMOVED lines=26> */
.L_x_170:
[----:B------:R-:W0:Y:S01]  /*5c10*/  LDC.64 R28, c[0x0][0x640] ;  /* 0x00019000ff1c7b82 */ /* 0x000e220000000a00 */
[-CC-:B------:R-:W-:Y:S01]  /*5c20*/  SHF.R.U64 R23, R14, R6.reuse, R15.reuse ;  /* 0x000000060e177219 */ /* 0x180fe2000000120f */
[----:B------:R-:W-:Y:S01]  /*5c30*/  IMAD.MOV.U32 R30, RZ, RZ, 0x1 ;  /* 0x00000001ff1e7424 */ /* 0x000fe200078e00ff */
[----:B------:R-:W-:Y:S02]  /*5c40*/  SHF.R.U32.HI R6, RZ, R6, R15 ;  /* 0x00000006ff067219 */ /* 0x000fe4000001160f */
[----:B------:R-:W-:-:S03]  /*5c50*/  IADD3 R13, P0, RZ, -R23, RZ ;  /* 0x80000017ff0d7210 */ /* 0x000fc60007f1e0ff */
[----:B------:R-:W1:Y:S02]  /*5c60*/  LDC R12, c[0x0][0x618] ;  /* 0x00018600ff0c7b82 */ /* 0x000e640000000800 */
[----:B------:R-:W-:-:S04]  /*5c70*/  IMAD.X R11, RZ, RZ, ~R6, P0 ;  /* 0x000000ffff0b7224 */ /* 0x000fc800000e0e06 */
[-C--:B------:R-:W-:Y:S02]  /*5c80*/  IMAD R6, R11, R24.reuse, RZ ;  /* 0x000000180b067224 */ /* 0x080fe400078e02ff */
[----:B------:R-:W2:Y:S01]  /*5c90*/  LDC R14, c[0x0][0x608] ;  /* 0x00018200ff0e7b82 */ /* 0x000ea20000000800 */
[----:B------:R-:W-:-:S04]  /*5ca0*/  IMAD.WIDE.U32 R10, R13, R24, R16 ;  /* 0x000000180d0a7225 */ /* 0x000fc800078e0010 */
[----:B------:R-:W-:-:S03]  /*5cb0*/  IMAD R13, R13, R25, R6 ;  /* 0x000000190d0d7224 */ /* 0x000fc600078e0206 */
[----:B------:R-:W3:Y:S01]  /*5cc0*/  LDC R27, c[0x0][0x658] ;  /* 0x00019600ff1b7b82 */ /* 0x000ee20000000800 */
[----:B------:R-:W-:Y:S01]  /*5cd0*/  IMAD.IADD R11, R11, 0x1, R13 ;  /* 0x000000010b0b7824 */ /* 0x000fe200078e020d */
[----:B0-----:R-:W-:-:S04]  /*5ce0*/  ISETP.NE.U32.AND P0, PT, R28, RZ, PT ;  /* 0x000000ff1c00720c */ /* 0x001fc80003f05070 */
[----:B------:R-:W-:Y:S02]  /*5cf0*/  ISETP.NE.AND.EX P0, PT, R29, RZ, PT, P0 ;  /* 0x000000ff1d00720c */ /* 0x000fe40003f05300 */
[----:B------:R-:W0:Y:S01]  /*5d00*/  LDC R20, c[0x0][0x600] ;  /* 0x00018000ff147b82 */ /* 0x000e220000000800 */
[-CC-:B-1----:R-:W-:Y:S01]  /*5d10*/  SHF.R.U64 R8, R10, R12.reuse, R11.reuse ;  /* 0x0000000c0a087219 */ /* 0x182fe2000000120b */
[----:B------:R-:W-:Y:S01]  /*5d20*/  IMAD.MOV.U32 R10, RZ, RZ, -0x1 ;  /* 0xffffffffff0a7424 */ /* 0x000fe200078e00ff */
[----:B------:R-:W-:-:S05]  /*5d30*/  SHF.R.U32.HI R11, RZ, R12, R11 ;  /* 0x0000000cff0b7219 */ /* 0x000fca000001160b */
[----:B------:R-:W1:Y:S01]  /*5d40*/  LDC R24, c[0x0][0x648] ;  /* 0x00019200ff187b82 */ /* 0x000e620000000800 */
[-CC-:B--2---:R-:W-:Y:S02]  /*5d50*/  SHF.R.U64 R21, R8, R14.reuse, R11.reuse ;  /* 0x0000000e08157219 */ /* 0x184fe4000000120b */
[----:B------:R-:W-:-:S05]  /*5d60*/  SHF.R.U32.HI R6, RZ, R14, R11 ;  /* 0x0000000eff067219 */ /* 0x000fca000001160b */
[----:B------:R-:W2:Y:S01]  /*5d70*/  LDC R26, c[0x0][0x638] ;  /* 0x00018e00ff1a7b82 */ /* 0x000ea20000000800 */
[-C--:B---3--:R-:W-:Y:S02]  /*5d80*/  SHF.L.U32 R10, R10, R27.reuse, RZ ;  /* 0x0000001b0a0a7219 */ /* 0x088fe400000006ff */
[-CC-:B------:R-:W-:Y:S02]  /*5d90*/  SHF.R.U64 R25, R21, R27.reuse, R6.reuse ;  /* 0x0000001b15197219 */ /* 0x180fe40000001206 */
[----:B------:R-:W-:Y:S02]  /*5da0*/  LOP3.LUT R32, RZ, R10, RZ, 0x33, !PT ;  /* 0x0000000aff207212 */ /* 0x000fe400078e33ff */
[----:B------:R-:W-:Y:S01]  /*5db0*/  SHF.R.U32.HI R11, RZ, R27, R6 ;  /* 0x0000001bff0b7219 */ /* 0x000fe20000011606 */
[----:B------:R-:W3:Y:S01]  /*5dc0*/  LDC R31, c[0x0][0x610] ;  /* 0x00018400ff1f7b82 */ /* 0x000ee20000000800 */
[----:B------:R-:W-:Y:S01]  /*5dd0*/  IMAD.MOV.U32 R10, RZ, RZ, R25 ;  /* 0x000000ffff0a7224 */ /* 0x000fe200078e0019 */
[----:B------:R-:W-:Y:S06]  /*5de0*/  @!P0 BRA `(.L_x_171) ;  /* 0x0000000000288947 */ /* 0x000fec0003800000 */
        /* <DEDUP_REMOVED lines=10> */
.L_x_171:
[----:B------:R-:W-:Y:S02]  /*5e90*/  ISETP.NE.AND P0, PT, R2, 0x1, PT ;  /* 0x000000010200780c */ /* 0x000fe40003f05270 */
[----:B-1----:R-:W-:Y:S01]  /*5ea0*/  SHF.R.U64 R6, R10, R24, R11 ;  /* 0x000000180a067219 */ /* 0x002fe2000000120b */
[----:B0-----:R-:W-:Y:S01]  /*5eb0*/  VIADD R11, R20, 0xffffffff ;  /* 0xffffffff140b7836 */ /* 0x001fe20000000000 */
[----:B------:R-:W-:Y:S02]  /*5ec0*/  SHF.L.U32 R30, R30, R27, RZ ;  /* 0x0000001b1e1e7219 */ /* 0x000fe400000006ff */
[----:B------:R-:W-:Y:S01]  /*5ed0*/  LOP3.LUT R5, R21, R32, RZ, 0xc0, !PT ;  /* 0x0000002015057212 */ /* 0x000fe200078ec0ff */
[----:B------:R-:W-:-:S04]  /*5ee0*/  IMAD.MOV R10, RZ, RZ, -R6 ;  /* 0x000000ffff0a7224 */ /* 0x000fc800078e0a06 */
[----:B------:R-:W-:Y:S01]  /*5ef0*/  IMAD R6, R30, R6, R5 ;  /* 0x000000061e067224 */ /* 0x000fe200078e0205 */
[----:B------:R-:W-:Y:S01]  /*5f00*/  LOP3.LUT R5, R8, R11, RZ, 0xc0, !PT ;  /* 0x0000000b08057212 */ /* 0x000fe200078ec0ff */
[----:B------:R-:W-:Y:S02]  /*5f10*/  @P0 IMAD R7, R9, R22, R4 ;  /* 0x0000001609070224 */ /* 0x000fe400078e0204 */
[----:B--2---:R-:W-:Y:S02]  /*5f20*/  IMAD R4, R10, R26, R25 ;  /* 0x0000001a0a047224 */ /* 0x004fe400078e0219 */
[----:B---3--:R-:W-:Y:S02]  /*5f30*/  IMAD R7, R6, R31, R7 ;  /* 0x0000001f06077224 */ /* 0x008fe400078e0207 */
[----:B------:R-:W-:Y:S02]  /*5f40*/  IMAD R4, R4, R20, R5 ;  /* 0x0000001404047224 */ /* 0x000fe400078e0205 */
[----:B------:R-:W-:-:S02]  /*5f50*/  IMAD.MOV.U32 R8, RZ, RZ, 0x1 ;  /* 0x00000001ff087424 */ /* 0x000fc400078e00ff */
[----:B------:R-:W-:Y:S01]  /*5f60*/  IMAD.MOV.U32 R6, RZ, RZ, R23 ;  /* 0x000000ffff067224 */ /* 0x000fe200078e0017 */
[----:B------:R-:W-:Y:S02]  /*5f70*/  SEL R20, R4, R7, !P0 ;  /* 0x0000000704147207 */ /* 0x000fe40004000000 */
[----:B------:R-:W-:-:S07]  /*5f80*/  SEL R21, R7, R4, !P0 ;  /* 0x0000000407157207 */ /* 0x000fce0004000000 */
.L_x_169:
[----:B------:R-:W-:-:S08]  /*5f90*/  NOP ;  /* 0x0000000000007918 */ /* 0x000fd00000000000 */
[----:B------:R-:W0:-:S00]  /*5fa0*/  USETMAXREG.DEALLOC.CTAPOOL 0x28 ;  /* 0x00000028000079c8 */ /* 0x000e0000080e0500 */
[----:B0-----:R-:W-:-:S13]  /*5fb0*/  ISETP.NE.AND P0, PT, R3, RZ, PT ;  /* 0x000000ff0300720c */ /* 0x001fda0003f05270 */
[----:B------:R-:W-:Y:S05]  /*5fc0*/  @P0 EXIT ;  /* 0x000000000000094d */ /* 0x000fea0003800000 */
[----:B------:R-:W-:Y:S01]  /*5fd0*/  LOP3.LUT P0, RZ, R8, 0xff, RZ, 0xc0, !PT ;  /* 0x000000ff08ff7812 */ /* 0x000fe2000780c0ff */
[----:B------:R-:W-:Y:S02]  /*5fe0*/  IMAD.MOV.U32 R3, RZ, RZ, 0x1 ;  /* 0x00000001ff037424 */ /* 0x000fe400078e00ff */
[----:B------:R-:W-:-:S10]  /*5ff0*/  IMAD.MOV.U32 R8, RZ, RZ, RZ ;  /* 0x000000ffff087224 */ /* 0x000fd400078e00ff */
[----:B------:R-:W-:Y:S05]  /*6000*/  @!P0 BRA `(.L_x_172) ;  /* 0x0000000c00308947 */ /* 0x000fea0003800000 */
[----:B------:R-:W0:Y:S01]  /*6010*/  LDC R3, c[0x0][0x28c] ;  /* 0x0000a300ff037b82 */ /* 0x000e220000000800 */
[----:B------:R-:W-:Y:S01]  /*6020*/  ULDC UR5, c[0x0][0x658] ;  /* 0x0001960000057ab9 */ /* 0x000fe20000000800 */
[----:B------:R-:W-:Y:S01]  /*6030*/  UMOV UR6, 0xffffffff ;  /* 0xffffffff00067882 */ /* 0x000fe20000000000 */
[----:B------:R-:W-:Y:S01]  /*6040*/  BSSY B0, `(.L_x_172) ;  /* 0x00000c8000007945 */ /* 0x000fe20003800000 */
[----:B------:R-:W-:Y:S01]  /*6050*/  USHF.L.U32 UR6, UR6, UR5, URZ ;  /* 0x0000000506067299 */ /* 0x000fe2000800063f */
[----:B------:R-:W-:Y:S01]  /*6060*/  IMAD.MOV.U32 R12, RZ, RZ, 0x1 ;  /* 0x00000001ff0c7424 */ /* 0x000fe200078e00ff */
[----:B------:R-:W-:Y:S01]  /*6070*/  LOP3.LUT R9, R18, 0x2, RZ, 0xfc, !PT ;  /* 0x0000000212097812 */ /* 0x000fe200078efcff */
[----:B------:R-:W-:Y:S01]  /*6080*/  IMAD.MOV.U32 R8, RZ, RZ, RZ ;  /* 0x000000ffff087224 */ /* 0x000fe200078e00ff */
[----:B------:R-:W1:Y:S01]  /*6090*/  S2UR UR8, SR_CgaCtaId ;  /* 0x00000000000879c3 */ /* 0x000e620000008800 */
[----:B------:R-:W-:Y:S01]  /*60a0*/  ULDC UR4, c[0x0][0x600] ;  /* 0x0001800000047ab9 */ /* 0x000fe20000000800 */
[----:B------:R-:W-:Y:S01]  /*60b0*/  UMOV UR7, 0x1 ;  /* 0x0000000100077882 */ /* 0x000fe20000000000 */
[----:B------:R-:W-:-:S02]  /*60c0*/  UIADD3 UR14, UR4, -0x1, URZ ;  /* 0xffffffff040e7890 */ /* 0x000fc4000fffe03f */
[----:B------:R-:W-:Y:S02]  /*60d0*/  USHF.L.U32 UR16, UR7, UR5, URZ ;  /* 0x0000000507107299 */ /* 0x000fe4000800063f */
[----:B------:R-:W-:Y:S01]  /*60e0*/  ULOP3.LUT UR15, URZ, UR6, URZ, 0x33, !UPT ;  /* 0x000000063f0f7292 */ /* 0x000fe2000f8e333f */
[----:B------:R-:W-:Y:S01]  /*60f0*/  ULDC.64 UR20, c[0x0][0x198] ;  /* 0x0000660000147ab9 */ /* 0x000fe20000000a00 */
[----:B0-----:R-:W-:-:S05]  /*6100*/  VIADD R3, R3, 0x7f ;  /* 0x0000007f03037836 */ /* 0x001fca0000000000 */
[----:B------:R-:W-:Y:S01]  /*6110*/  SHF.R.S32.HI R4, RZ, 0x1f, R3 ;  /* 0x0000001fff047819 */ /* 0x000fe20000011403 */
[----:B-1----:R-:W-:-:S03]  /*6120*/  IMAD.U32 R10, RZ, RZ, UR8 ;  /* 0x00000008ff0a7e24 */ /* 0x002fc6000f8e00ff */
[----:B------:R-:W-:Y:S01]  /*6130*/  LEA.HI R4, R4, R3, RZ, 0x7 ;  /* 0x0000000304047211 */ /* 0x000fe200078f38ff */
[----:B------:R-:W-:-:S03]  /*6140*/  IMAD.MOV.U32 R3, RZ, RZ, 0x1 ;  /* 0x00000001ff037424 */ /* 0x000fc600078e00ff */
[----:B------:R-:W-:Y:S02]  /*6150*/  SHF.R.S32.HI R11, RZ, 0x7, R4 ;  /* 0x00000007ff0b7819 */ /* 0x000fe40000011404 */
[----:B------:R-:W-:-:S03]  /*6160*/  LEA R13, R10, 0x180, 0xd ;  /* 0x000001800a0d7811 */ /* 0x000fc600078e68ff */
[----:B------:R-:W-:-:S07]  /*6170*/  VIADD R19, R11, 0x1 ;  /* 0x000000010b137836 */ /* 0x000fce0000000000 */
.L_x_183:
[----:B------:R-:W-:-:S03]  /*6180*/  UMOV UR4, 0xffffffff ;  /* 0xffffffff00047882 */ /* 0x000fc60000000000 */
[----:B------:R-:W-:Y:S05]  /*6190*/  BRA.DIV UR4, `(.L_x_173) ;  /* 0x0000001204207947 */ /* 0x000fea000b800000 */
[----:B------:R-:W-:-:S13]  /*61a0*/  ELECT P6, URZ, PT ;  /* 0x00000000003f782f */ /* 0x000fda00038c0000 */
.L_x_197:
[----:B------:R-:W0:Y:S01]  /*61b0*/  LDC R4, c[0x0][0x28c] ;  /* 0x0000a300ff047b82 */ /* 0x000e220000000800 */
[----:B------:R-:W-:Y:S01]  /*61c0*/  BSSY B1, `(.L_x_174) ;  /* 0x000003a000017945 */ /* 0x000fe20003800000 */
[----:B0-----:R-:W-:-:S13]  /*61d0*/  ISETP.LT.OR P6, PT, R4, 0x1, !P6 ;  /* 0x000000010400780c */ /* 0x001fda00077c1670 */
[----:B------:R-:W-:Y:S05]  /*61e0*/  @P6 BRA `(.L_x_175) ;  /* 0x0000000000dc6947 */ /* 0x000fea0003800000 */
[----:B------:R-:W-:Y:S02]  /*61f0*/  IMAD R21, R21, 0x2, R10 ;  /* 0x0000000215157824 */ /* 0x000fe400078e020a */
[----:B------:R-:W-:Y:S02]  /*6200*/  IMAD.SHL.U32 R22, R20, 0x80, RZ ;  /* 0x0000008014167824 */ /* 0x000fe400078e00ff */
[----:B------:R-:W-:Y:S02]  /*6210*/  IMAD.MOV.U32 R24, RZ, RZ, RZ ;  /* 0x000000ffff187224 */ /* 0x000fe400078e00ff */
[----:B------:R-:W-:Y:S02]  /*6220*/  IMAD.MOV.U32 R4, RZ, RZ, R19 ;  /* 0x000000ffff047224 */ /* 0x000fe400078e0013 */
[----:B------:R-:W-:Y:S02]  /*6230*/  IMAD.MOV.U32 R5, RZ, RZ, R3 ;  /* 0x000000ffff057224 */ /* 0x000fe400078e0003 */
[----:B------:R-:W-:-:S02]  /*6240*/  IMAD.MOV.U32 R14, RZ, RZ, R8 ;  /* 0x000000ffff0e7224 */ /* 0x000fc400078e0008 */
[----:B------:R-:W-:-:S07]  /*6250*/  IMAD.SHL.U32 R21, R21, 0x40, RZ ;  /* 0x0000004015157824 */ /* 0x000fce00078e00ff */
.L_x_178:
[----:B------:R-:W0:Y:S01]  /*6260*/  S2UR UR4, SR_CgaCtaId ;  /* 0x00000000000479c3 */ /* 0x000e220000008800 */
[----:B------:R-:W-:Y:S02]  /*6270*/  MOV R7, 0x400 ;  /* 0x0000040000077802 */ /* 0x000fe40000000f00 */
[----:B------:R-:W-:-:S13]  /*6280*/  ISETP.NE.AND P1, PT, R0, RZ, PT ;  /* 0x000000ff0000720c */ /* 0x000fda0003f25270 */
[----:B------:R-:W1:Y:S01]  /*6290*/  @!P1 LDC R15, c[0x0][0x500] ;  /* 0x00014000ff0f9b82 */ /* 0x000e620000000800 */
[----:B0-----:R-:W-:-:S05]  /*62a0*/  IMAD.U32 R10, RZ, RZ, UR4 ;  /* 0x00000004ff0a7e24 */ /* 0x001fca000f8e00ff */
[----:B------:R-:W-:Y:S02]  /*62b0*/  LEA R23, R10, R7, 0x18 ;  /* 0x000000070a177211 */ /* 0x000fe400078ec0ff */
[----:B------:R-:W-:-:S03]  /*62c0*/  SHF.L.U32 R7, R5, 0x1f, RZ ;  /* 0x0000001f05077819 */ /* 0x000fc600000006ff */
[----:B------:R-:W-:-:S04]  /*62d0*/  IMAD R20, R14, 0x8, R23 ;  /* 0x000000080e147824 */ /* 0x000fc800078e0217 */
[----:B------:R-:W0:Y:S02]  /*62e0*/  SYNCS.PHASECHK.TRANS64.TRYWAIT P0, [R20+URZ+0x38], R7 ;  /* 0x00003807140075a7 */ /* 0x000e24000800017f */
[----:B01----:R-:W-:Y:S05]  /*62f0*/  @!P0 BRA `(.L_x_176) ;  /* 0x0000000c00e88947 */ /* 0x003fea0003800000 */
.L_x_198:
[----:B0-----:R-:W-:Y:S01]  /*6300*/  PRMT R7, R9, 0x9910, RZ ;  /* 0x0000991009077816 */ /* 0x001fe200000000ff */
[----:B------:R0:W-:Y:S03]  /*6310*/  @!P1 SYNCS.ARRIVE.TRANS64 RZ, [R20+URZ], R15 ;  /* 0x0000000f14ff99a7 */ /* 0x0001e6000800003f */
[----:B------:R-:W-:-:S13]  /*6320*/  ISETP.NE.AND P0, PT, R7, 0x2, PT ;  /* 0x000000020700780c */ /* 0x000fda0003f05270 */
[----:B0-----:R-:W-:Y:S05]  /*6330*/  @P0 BRA `(.L_x_177) ;  /* 0x0000000000040947 */ /* 0x001fea0003800000 */
[----:B------:R-:W-:Y:S01]  /*6340*/  BPT.TRAP 0x1 ;  /* 0x000000040000795c */ /* 0x000fe20000300000 */
.L_x_177:
[C---:B------:R-:W-:Y:S01]  /*6350*/  IMAD R7, R14.reuse, 0x4000, R13 ;  /* 0x000040000e077824 */ /* 0x040fe200078e020d */
[----:B------:R-:W-:Y:S01]  /*6360*/  R2UR UR8, R23 ;  /* 0x00000000170872ca */ /* 0x000fe200000e0000 */
[----:B------:R-:W-:Y:S01]  /*6370*/  IMAD R23, R14, 0x4000, R23 ;  /* 0x000040000e177824 */ /* 0x000fe200078e0217 */
[----:B------:R-:W-:Y:S01]  /*6380*/  R2UR UR17, R21 ;  /* 0x00000000151172ca */ /* 0x000fe200000e0000 */
[----:B------:R-:W-:Y:S01]  /*6390*/  VIADD R4, R4, 0xffffffff ;  /* 0xffffffff04047836 */ /* 0x000fe20000000000 */
[----:B------:R-:W-:Y:S01]  /*63a0*/  R2UR UR5, R7 ;  /* 0x00000000070572ca */ /* 0x000fe200000e0000 */
[----:B------:R-:W-:Y:S01]  /*63b0*/  UIADD3 UR4, UP0, UR20, 0xf0, URZ ;  /* 0x000000f014047890 */ /* 0x000fe2000ff1e03f */
[----:B------:R-:W-:Y:S01]  /*63c0*/  R2UR UR11, R23 ;  /* 0x00000000170b72ca */ /* 0x000fe200000e0000 */
[----:B------:R-:W-:Y:S01]  /*63d0*/  UIADD3 UR22, UP1, UR20, 0x1f0, URZ ;  /* 0x000001f014167890 */ /* 0x000fe2000ff3e03f */
[----:B------:R-:W-:Y:S01]  /*63e0*/  R2UR UR9, R20 ;  /* 0x00000000140972ca */ /* 0x000fe200000e0000 */
[----:B------:R-:W-:Y:S01]  /*63f0*/  VIADD R14, R14, 0x1 ;  /* 0x000000010e0e7836 */ /* 0x000fe20000000000 */
[----:B------:R-:W-:Y:S01]  /*6400*/  R2UR UR10, R24 ;  /* 0x00000000180a72ca */ /* 0x000fe200000e0000 */
[----:B------:R-:W-:Y:S01]  /*6410*/  UIADD3.X UR23, URZ, UR21, URZ, UP1, !UPT ;  /* 0x000000153f177290 */ /* 0x000fe20008ffe43f */
[----:B------:R-:W-:Y:S01]  /*6420*/  R2UR UR12, R6 ;  /* 0x00000000060c72ca */ /* 0x000fe200000e0000 */
[----:B------:R-:W-:Y:S01]  /*6430*/  UMOV UR19, 0x30000 ;  /* 0x0003000000137882 */ /* 0x000fe20000000000 */
[----:B------:R-:W-:Y:S01]  /*6440*/  R2UR UR18, R22 ;  /* 0x00000000161272ca */ /* 0x000fe200000e0000 */
[----:B------:R-:W-:Y:S01]  /*6450*/  UMOV UR6, 0x0 ;  /* 0x0000000000067882 */ /* 0x000fe20000000000 */
[----:B------:R-:W-:Y:S01]  /*6460*/  ISETP.GT.AND P1, PT, R4, 0x1, PT ;  /* 0x000000010400780c */ /* 0x000fe20003f24270 */
[----:B------:R-:W-:Y:S01]  /*6470*/  UIADD3 UR8, UR8, UR5, URZ ;  /* 0x0000000508087290 */ /* 0x000fe2000fffe03f */
[----:B------:R-:W-:Y:S01]  /*6480*/  ISETP.NE.AND P0, PT, R14, 0x7, PT ;  /* 0x000000070e00780c */ /* 0x000fe20003f05270 */
[----:B------:R-:W-:Y:S01]  /*6490*/  UIADD3.X UR5, URZ, UR21, URZ, UP0, !UPT ;  /* 0x000000153f057290 */ /* 0x000fe200087fe43f */
[----:B------:R-:W-:Y:S01]  /*64a0*/  VIADD R24, R24, 0x80 ;  /* 0x0000008018187836 */ /* 0x000fe20000000000 */
[----:B------:R-:W-:Y:S01]  /*64b0*/  UIADD3 UR13, UR11, 0x1c180, URZ ;  /* 0x0001c1800b0d7890 */ /* 0x000fe2000fffe03f */
[----:B------:R-:W-:Y:S01]  /*64c0*/  SEL R20, RZ, 0x1, P0 ;  /* 0x00000001ff147807 */ /* 0x000fe20000000000 */
[----:B------:R-:W-:Y:S01]  /*64d0*/  UMOV UR7, 0x10000000 ;  /* 0x1000000000077882 */ /* 0x000fe20000000000 */
[----:B------:R-:W-:Y:S01]  /*64e0*/  UMOV UR11, UR17 ;  /* 0x00000011000b7c82 */ /* 0x000fe20008000000 */
[----:B------:R-:W-:-:S02]  /*64f0*/  SEL R14, R14, RZ, P0 ;  /* 0x000000ff0e0e7207 */ /* 0x000fc40000000000 */
[----:B------:R-:W-:Y:S01]  /*6500*/  LOP3.LUT R5, R5, R20, RZ, 0x3c, !PT ;  /* 0x0000001405057212 */ /* 0x000fe200078e3cff */
[----:B------:R0:W-:Y:S02]  /*6510*/  UTMALDG.3D.MULTICAST [UR8], [UR4], UR19, desc[UR6] ;  /* 0x00000608040073b4 */ /* 0x0001e40008011813 */
[----:B0-----:R-:W-:Y:S01]  /*6520*/  UMOV UR8, UR13 ;  /* 0x0000000d00087c82 */ /* 0x001fe20008000000 */
[----:B------:R-:W-:Y:S02]  /*6530*/  UMOV UR11, UR18 ;  /* 0x00000012000b7c82 */ /* 0x000fe40008000000 */
[----:B------:R0:W-:Y:S02]  /*6540*/  UTMALDG.3D [UR8], [UR22], desc[UR6] ;  /* 0x00000608160075b4 */ /* 0x0001e40008011000 */
[----:B0-----:R-:W-:Y:S05]  /*6550*/  @P1 BRA `(.L_x_178) ;  /* 0xfffffffc00401947 */ /* 0x001fea000383ffff */
.L_x_175:
[----:B------:R-:W-:Y:S05]  /*6560*/  BSYNC B1 ;  /* 0x0000000000017941 */ /* 0x000fea0003800000 */
.L_x_174:
[----:B------:R-:W-:Y:S01]  /*6570*/  LOP3.LUT P1, RZ, R12, 0xff, RZ, 0xc0, !PT ;  /* 0x000000ff0cff7812 */ /* 0x000fe2000782c0ff */
[C---:B------:R-:W-:Y:S01]  /*6580*/  IMAD.IADD R15, R11.reuse, 0x1, R8 ;  /* 0x000000010b0f7824 */ /* 0x040fe200078e0208 */
[----:B------:R-:W-:Y:S01]  /*6590*/  ULDC.64 UR4, c[0x0][0x650] ;  /* 0x0001940000047ab9 */ /* 0x000fe20000000a00 */
[----:B------:R-:W-:Y:S01]  /*65a0*/  ISETP.GE.U32.AND P2, PT, R11, 0x7, PT ;  /* 0x000000070b00780c */ /* 0x000fe20003f46070 */
[----:B------:R-:W-:Y:S01]  /*65b0*/  BSSY B1, `(.L_x_179) ;  /* 0x000006e000017945 */ /* 0x000fe20003800000 */
[C---:B------:R-:W-:Y:S01]  /*65c0*/  IMAD.WIDE.U32 R4, R15.reuse, 0x24924925, RZ ;  /* 0x249249250f047825 */ /* 0x040fe200078e00ff */
[----:B------:R-:W-:Y:S02]  /*65d0*/  ISETP.GT.U32.AND P0, PT, R15, 0x6, PT ;  /* 0x000000060f00780c */ /* 0x000fe40003f04070 */
[----:B------:R-:W-:Y:S01]  /*65e0*/  PRMT R12, RZ, 0x7610, R12 ;  /* 0x00007610ff0c7816 */ /* 0x000fe2000000000c */
[----:B------:R-:W-:Y:S01]  /*65f0*/  IMAD.MOV.U32 R21, RZ, RZ, -0x1 ;  /* 0xffffffffff157424 */ /* 0x000fe200078e00ff */
[----:B------:R-:W-:Y:S01]  /*6600*/  ISETP.LT.U32.AND P0, PT, R11, 0x7, P0 ;  /* 0x000000070b00780c */ /* 0x000fe20000701070 */
[----:B------:R-:W-:-:S02]  /*6610*/  IMAD.MOV.U32 R20, RZ, RZ, -0x1 ;  /* 0xffffffffff147424 */ /* 0x000fc400078e00ff */
[----:B------:R-:W0:Y:S01]  /*6620*/  @P1 S2R R10, SR_CgaCtaId ;  /* 0x00000000000a1919 */ /* 0x000e220000008800 */
[----:B------:R-:W-:Y:S02]  /*6630*/  SEL R4, RZ, 0x1, !P0 ;  /* 0x00000001ff047807 */ /* 0x000fe40004000000 */
[----:B------:R-:W-:Y:S02]  /*6640*/  IADD3 R16, P0, R16, UR36, RZ ;  /* 0x0000002410107c10 */ /* 0x000fe4000ff1e0ff */
[----:B------:R-:W-:Y:S02]  /*6650*/  @P1 MOV R7, 0x400 ;  /* 0x0000040000071802 */ /* 0x000fe40000000f00 */
[----:B------:R-:W-:Y:S02]  /*6660*/  IADD3.X R17, R17, UR42, RZ, P0, !PT ;  /* 0x0000002a11117c10 */ /* 0x000fe400087fe4ff */
[----:B------:R-:W-:Y:S02]  /*6670*/  ISETP.GE.U32.AND P0, PT, R16, UR4, PT ;  /* 0x0000000410007c0c */ /* 0x000fe4000bf06070 */
[----:B------:R-:W-:-:S02]  /*6680*/  LOP3.LUT R3, R3, R4, RZ, 0x3c, !PT ;  /* 0x0000000403037212 */ /* 0x000fc400078e3cff */
[----:B------:R-:W-:Y:S02]  /*6690*/  ISETP.GE.U32.AND.EX P0, PT, R17, UR5, PT, P0 ;  /* 0x0000000511007c0c */ /* 0x000fe4000bf06100 */
[----:B------:R-:W-:Y:S02]  /*66a0*/  PRMT R4, RZ, 0x7610, R4 ;  /* 0x00007610ff047816 */ /* 0x000fe40000000004 */
[----:B0-----:R-:W-:Y:S01]  /*66b0*/  @P1 LEA R6, R10, R7, 0x18 ;  /* 0x000000070a061211 */ /* 0x001fe200078ec0ff */
[----:B------:R-:W-:-:S03]  /*66c0*/  IMAD.IADD R7, R15, 0x1, -R5 ;  /* 0x000000010f077824 */ /* 0x000fc600078e0a05 */
[----:B------:R0:W-:Y:S02]  /*66d0*/  @P1 SYNCS.ARRIVE.TRANS64.A1T0 RZ, [R6+URZ+0x88], RZ ;  /* 0x000088ff06ff19a7 */ /* 0x0001e4000810003f */
[----:B------:R-:W-:-:S04]  /*66e0*/  LEA.HI R7, R7, R5, RZ, 0x1f ;  /* 0x0000000507077211 */ /* 0x000fc800078ff8ff */
[----:B------:R-:W-:Y:S01]  /*66f0*/  SHF.R.U32.HI R8, RZ, 0x2, R7 ;  /* 0x00000002ff087819 */ /* 0x000fe20000011607 */
[----:B0-----:R-:W-:-:S03]  /*6700*/  IMAD.MOV.U32 R6, RZ, RZ, -0x1 ;  /* 0xffffffffff067424 */ /* 0x001fc600078e00ff */
[----:B------:R-:W-:Y:S01]  /*6710*/  @P2 LOP3.LUT R3, R3, 0x1, R8, 0x78, !PT ;  /* 0x0000000103032812 */ /* 0x000fe200078e7808 */
[----:B------:R-:W-:Y:S01]  /*6720*/  IMAD R8, R8, -0x7, R15 ;  /* 0xfffffff908087824 */ /* 0x000fe200078e020f */
[----:B------:R-:W-:Y:S06]  /*6730*/  @P0 BRA `(.L_x_180) ;  /* 0x0000000400540947 */ /* 0x000fec0003800000 */
[----:B------:R-:W0:Y:S01]  /*6740*/  S2R R15, SR_CTAID.X ;  /* 0x00000000000f7919 */ /* 0x000e220000002500 */
[----:B------:R-:W-:Y:S01]  /*6750*/  ULDC.64 UR4, c[0x0][0x628] ;  /* 0x00018a0000047ab9 */ /* 0x000fe20000000a00 */
[----:B------:R-:W-:Y:S01]  /*6760*/  ULDC UR7, c[0x0][0x630] ;  /* 0x00018c0000077ab9 */ /* 0x000fe20000000800 */
[----:B------:R-:W-:Y:S01]  /*6770*/  ISETP.NE.U32.AND P0, PT, RZ, UR4, PT ;  /* 0x00000004ff007c0c */ /* 0x000fe2000bf05070 */
[----:B------:R-:W1:Y:S01]  /*6780*/  S2R R20, SR_CTAID.Y ;  /* 0x0000000000147919 */ /* 0x000e620000002600 */
[----:B------:R-:W-:Y:S01]  /*6790*/  ULDC UR8, c[0x0][0x150] ;  /* 0x0000540000087ab9 */ /* 0x000fe20000000800 */
[----:B------:R-:W-:Y:S01]  /*67a0*/  IMAD.MOV.U32 R4, RZ, RZ, R16 ;  /* 0x000000ffff047224 */ /* 0x000fe200078e0010 */
[----:B------:R-:W-:Y:S01]  /*67b0*/  ISETP.NE.AND.EX P0, PT, RZ, UR5, PT, P0 ;  /* 0x00000005ff007c0c */ /* 0x000fe2000bf05300 */
[----:B------:R-:W-:Y:S01]  /*67c0*/  IMAD.MOV.U32 R5, RZ, RZ, R17 ;  /* 0x000000ffff057224 */ /* 0x000fe200078e0011 */
[----:B0-----:R-:W-:-:S11]  /*67d0*/  I2FP.F32.U32 R22, R15 ;  /* 0x0000000f00167245 */ /* 0x001fd60000201000 */
[----:B------:R-:W-:Y:S05]  /*67e0*/  @!P0 BRA `(.L_x_181) ;  /* 0x0000000000288947 */ /* 0x000fea0003800000 */
[----:B------:R-:W-:Y:S02]  /*67f0*/  ULDC UR6, c[0x0][0x634] ;  /* 0x00018d0000067ab9 */ /* 0x000fe40000000800 */
[----:B------:R-:W-:-:S05]  /*6800*/  IADD3 R5, P0, R16, UR6, RZ ;  /* 0x0000000610057c10 */ /* 0x000fca000ff1e0ff */
[----:B------:R-:W-:-:S04]  /*6810*/  IMAD.X R21, RZ, RZ, R17, P0 ;  /* 0x000000ffff157224 */ /* 0x000fc800000e0611 */
[----:B------:R-:W-:-:S04]  /*6820*/  IMAD.WIDE.U32 R6, R21, UR4, RZ ;  /* 0x0000000415067c25 */ /* 0x000fc8000f8e00ff */
[----:B------:R-:W-:-:S04]  /*6830*/  IMAD.WIDE.U32 R6, P0, R5, UR5, R6 ;  /* 0x0000000505067c25 */ /* 0x000fc8000f800006 */
[----:B------:R-:W-:-:S04]  /*6840*/  IMAD.WIDE.U32 R4, R5, UR4, RZ ;  /* 0x0000000405047c25 */ /* 0x000fc8000f8e00ff */
[----:B------:R-:W-:Y:S01]  /*6850*/  IMAD.MOV.U32 R4, RZ, RZ, R7 ;  /* 0x000000ffff047224 */ /* 0x000fe200078e0007 */
[----:B------:R-:W-:Y:S01]  /*6860*/  IADD3 RZ, P1, R5, R6, RZ ;  /* 0x0000000605ff7210 */ /* 0x000fe20007f3e0ff */
[----:B------:R-:W-:-:S04]  /*6870*/  IMAD.X R5, RZ, RZ, RZ, P0 ;  /* 0x000000ffff057224 */ /* 0x000fc800000e06ff */
[----:B------:R-:W-:-:S08]  /*6880*/  IMAD.WIDE.U32.X R4, R21, UR5, R4, P1 ;  /* 0x0000000515047c25 */ /* 0x000fd000088e0404 */
.L_x_181:
[--C-:B------:R-:W-:Y:S01]  /*6890*/  SHF.R.U64 R14, R4, UR7, R5.reuse ;  /* 0x00000007040e7c19 */ /* 0x100fe20008001205 */
[----:B------:R-:W-:Y:S01]  /*68a0*/  FMUL R22, R22, UR8 ;  /* 0x0000000816167c20 */ /* 0x000fe20008400000 */
[----:B------:R-:W-:Y:S01]  /*68b0*/  SHF.R.U32.HI R4, RZ, UR7, R5 ;  /* 0x00000007ff047c19 */ /* 0x000fe20008011605 */
[----:B------:R-:W0:Y:S01]  /*68c0*/  LDC R6, c[0x0][0x144] ;  /* 0x00005100ff067b82 */ /* 0x000e220000000800 */
[----:B------:R-:W-:Y:S01]  /*68d0*/  IADD3 R5, P0, RZ, -R14, RZ ;  /* 0x8000000eff057210 */ /* 0x000fe20007f1e0ff */
[----:B------:R-:W-:Y:S01]  /*68e0*/  ULDC UR6, c[0x0][0x154] ;  /* 0x0000550000067ab9 */ /* 0x000fe20000000800 */
[----:B-1----:R-:W-:Y:S01]  /*68f0*/  I2FP.F32.U32 R7, R20 ;  /* 0x0000001400077245 */ /* 0x002fe20000201000 */
[----:B------:R-:W1:Y:S01]  /*6900*/  F2I.U32.TRUNC.NTZ R22, R22 ;  /* 0x0000001600167305 */ /* 0x000e62000020f000 */
[----:B------:R-:W-:Y:S01]  /*6910*/  ULDC.64 UR4, c[0x0][0x620] ;  /* 0x0001880000047ab9 */ /* 0x000fe20000000a00 */
[----:B------:R-:W-:Y:S01]  /*6920*/  IMAD.X R4, RZ, RZ, ~R4, P0 ;  /* 0x000000ffff047224 */ /* 0x000fe200000e0e04 */
[----:B------:R-:W-:Y:S01]  /*6930*/  ISETP.NE.AND P2, PT, R2, 0x1, PT ;  /* 0x000000010200780c */ /* 0x000fe20003f45270 */
[----:B------:R-:W-:Y:S01]  /*6940*/  FMUL R23, R7, UR6 ;  /* 0x0000000607177c20 */ /* 0x000fe20008400000 */
[----:B------:R-:W2:Y:S01]  /*6950*/  LDC R25, c[0x0][0x148] ;  /* 0x00005200ff197b82 */ /* 0x000ea20000000800 */
[----:B------:R-:W-:Y:S01]  /*6960*/  IMAD R4, R4, UR4, RZ ;  /* 0x0000000404047c24 */ /* 0x000fe2000f8e02ff */
[----:B------:R-:W-:-:S02]  /*6970*/  ULDC.64 UR6, c[0x0][0x640] ;  /* 0x0001900000067ab9 */ /* 0x000fc40000000a00 */
[----:B------:R-:W-:Y:S01]  /*6980*/  ISETP.NE.U32.AND P0, PT, RZ, UR6, PT ;  /* 0x00000006ff007c0c */ /* 0x000fe2000bf05070 */
[----:B------:R-:W3:Y:S01]  /*6990*/  F2I.U32.TRUNC.NTZ R23, R23 ;  /* 0x0000001700177305 */ /* 0x000ee2000020f000 */
[C---:B------:R-:W-:Y:S02]  /*69a0*/  IMAD R7, R5.reuse, UR5, R4 ;  /* 0x0000000505077c24 */ /* 0x040fe4000f8e0204 */
[----:B------:R-:W-:Y:S01]  /*69b0*/  IMAD.WIDE.U32 R4, R5, UR4, R16 ;  /* 0x0000000405047c25 */ /* 0x000fe2000f8e0010 */
[----:B------:R-:W-:Y:S01]  /*69c0*/  ULDC UR4, c[0x0][0x618] ;  /* 0x0001860000047ab9 */ /* 0x000fe20000000800 */
[----:B------:R-:W-:Y:S02]  /*69d0*/  ISETP.NE.AND.EX P0, PT, RZ, UR7, PT, P0 ;  /* 0x00000007ff007c0c */ /* 0x000fe4000bf05300 */
[----:B------:R-:W-:Y:S02]  /*69e0*/  IMAD.IADD R5, R5, 0x1, R7 ;  /* 0x0000000105057824 */ /* 0x000fe400078e0207 */
[----:B-1----:R-:W-:-:S03]  /*69f0*/  IMAD.MOV R22, RZ, RZ, -R22 ;  /* 0x000000ffff167224 */ /* 0x002fc600078e0a16 */
[----:B------:R-:W-:Y:S01]  /*6a00*/  SHF.R.U64 R21, R4, UR4, R5 ;  /* 0x0000000404157c19 */ /* 0x000fe20008001205 */
[----:B0-----:R-:W-:Y:S01]  /*6a10*/  IMAD R15, R6, R22, R15 ;  /* 0x00000016060f7224 */ /* 0x001fe200078e020f */
[----:B------:R-:W-:Y:S01]  /*6a20*/  SHF.R.U32.HI R4, RZ, UR4, R5 ;  /* 0x00000004ff047c19 */ /* 0x000fe20008011605 */
[----:B------:R-:W-:Y:S01]  /*6a30*/  ULDC UR4, c[0x0][0x608] ;  /* 0x0001820000047ab9 */ /* 0x000fe20000000800 */
[----:B---3--:R-:W-:Y:S02]  /*6a40*/  IMAD.MOV R6, RZ, RZ, -R23 ;  /* 0x000000ffff067224 */ /* 0x008fe400078e0a17 */
[--C-:B------:R-:W-:Y:S02]  /*6a50*/  SHF.R.U64 R22, R21, UR4, R4.reuse ;  /* 0x0000000415167c19 */ /* 0x100fe40008001204 */
[----:B------:R-:W-:Y:S01]  /*6a60*/  SHF.R.U32.HI R5, RZ, UR4, R4 ;  /* 0x00000004ff057c19 */ /* 0x000fe20008011604 */
[----:B------:R-:W-:Y:S01]  /*6a70*/  ULDC UR4, c[0x0][0x658] ;  /* 0x0001960000047ab9 */ /* 0x000fe20000000800 */
[----:B--2---:R-:W-:-:S02]  /*6a80*/  @P2 IMAD R15, R25, R6, R20 ;  /* 0x00000006190f2224 */ /* 0x004fc400078e0214 */
[--C-:B------:R-:W-:Y:S02]  /*6a90*/  SHF.R.U64 R20, R22, UR4, R5.reuse ;  /* 0x0000000416147c19 */ /* 0x100fe40008001205 */
[----:B------:R-:W-:-:S03]  /*6aa0*/  SHF.R.U32.HI R23, RZ, UR4, R5 ;  /* 0x00000004ff177c19 */ /* 0x000fc60008011605 */
[----:B------:R-:W-:Y:S02]  /*6ab0*/  IMAD.MOV.U32 R6, RZ, RZ, R20 ;  /* 0x000000ffff067224 */ /* 0x000fe400078e0014 */
[----:B------:R-:W-:Y:S01]  /*6ac0*/  IMAD.MOV.U32 R5, RZ, RZ, R23 ;  /* 0x000000ffff057224 */ /* 0x000fe200078e0017 */
[----:B------:R-:W-:Y:S06]  /*6ad0*/  @!P0 BRA `(.L_x_182) ;  /* 0x00000000002c8947 */ /* 0x000fec0003800000 */
        /* <DEDUP_REMOVED lines=9> */
[----:B------:R-:W-:-:S04]  /*6b70*/  IMAD.WIDE.U32.X R4, R23, UR7, R4, P1 ;  /* 0x0000000717047c25 */ /* 0x000fc800088e0404 */
[----:B------:R-:W-:-:S07]  /*6b80*/  IMAD.MOV.U32 R6, RZ, RZ, R4 ;  /* 0x000000ffff067224 */ /* 0x000fce00078e0004 */
.L_x_182:
[----:B------:R-:W-:Y:S01]  /*6b90*/  ULDC UR4, c[0x0][0x648] ;  /* 0x0001920000047ab9 */ /* 0x000fe20000000800 */
[----:B------:R-:W-:Y:S01]  /*6ba0*/  LOP3.LUT R4, R22, UR15, RZ, 0xc0, !PT ;  /* 0x0000000f16047c12 */ /* 0x000fe2000f8ec0ff */
[----:B------:R-:W-:Y:S01]  /*6bb0*/  ULDC UR5, c[0x0][0x610] ;  /* 0x0001840000057ab9 */ /* 0x000fe20000000800 */
[----:B------:R-:W-:Y:S01]  /*6bc0*/  SHF.R.U64 R5, R6, UR4, R5 ;  /* 0x0000000406057c19 */ /* 0x000fe20008001205 */
[----:B------:R-:W-:Y:S01]  /*6bd0*/  ULDC UR4, c[0x0][0x638] ;  /* 0x00018e0000047ab9 */ /* 0x000fe20000000800 */
[----:B------:R-:W-:-:S03]  /*6be0*/  LOP3.LUT R21, R21, UR14, RZ, 0xc0, !PT ;  /* 0x0000000e15157c12 */ /* 0x000fc6000f8ec0ff */
[----:B------:R-:W-:Y:S02]  /*6bf0*/  IMAD.MOV R7, RZ, RZ, -R5 ;  /* 0x000000ffff077224 */ /* 0x000fe400078e0a05 */
[----:B------:R-:W-:Y:S02]  /*6c00*/  IMAD R4, R5, UR16, R4 ;  /* 0x0000001005047c24 */ /* 0x000fe4000f8e0204 */
[----:B------:R-:W-:Y:S01]  /*6c10*/  IMAD R20, R7, UR4, R20 ;  /* 0x0000000407147c24 */ /* 0x000fe2000f8e0214 */
[----:B------:R-:W-:Y:S01]  /*6c20*/  ULDC UR4, c[0x0][0x600] ;  /* 0x0001800000047ab9 */ /* 0x000fe20000000800 */
[----:B------:R-:W-:Y:S02]  /*6c30*/  IMAD R15, R4, UR5, R15 ;  /* 0x00000005040f7c24 */ /* 0x000fe4000f8e020f */
[----:B------:R-:W-:Y:S02]  /*6c40*/  IMAD R6, R20, UR4, R21 ;  /* 0x0000000414067c24 */ /* 0x000fe4000f8e0215 */
[----:B------:R-:W-:-:S03]  /*6c50*/  IMAD.MOV.U32 R4, RZ, RZ, 0x1 ;  /* 0x00000001ff047424 */ /* 0x000fc600078e00ff */
[----:B------:R-:W-:Y:S02]  /*6c60*/  SEL R20, R6, R15, !P2 ;  /* 0x0000000f06147207 */ /* 0x000fe40005000000 */
[----:B------:R-:W-:Y:S01]  /*6c70*/  SEL R21, R15, R6, !P2 ;  /* 0x000000060f157207 */ /* 0x000fe20005000000 */
[----:B------:R-:W-:-:S07]  /*6c80*/  IMAD.MOV.U32 R6, RZ, RZ, R14 ;  /* 0x000000ffff067224 */ /* 0x000fce00078e000e */
.L_x_180:
[----:B------:R-:W-:Y:S05]  /*6c90*/  BSYNC B1 ;  /* 0x0000000000017941 */ /* 0x000fea0003800000 */
.L_x_179:
[----:B------:R-:W-:-:S13]  /*6ca0*/  LOP3.LUT P0, RZ, R4, 0xff, RZ, 0xc0, !PT ;  /* 0x000000ff04ff7812 */ /* 0x000fda000780c0ff */
[----:B------:R-:W-:Y:S05]  /*6cb0*/  @P0 BRA `(.L_x_183) ;  /* 0xfffffff400300947 */ /* 0x000fea000383ffff */
[----:B------:R-:W-:Y:S05]  /*6cc0*/  BSYNC B0 ;  /* 0x0000000000007941 */ /* 0x000fea0003800000 */
.L_x_172:
[----:B------:R-:W-:-:S03]  /*6cd0*/  UMOV UR4, 0xffffffff ;  /* 0xffffffff00047882 */ /* 0x000fc60000000000 */
[----:B------:R-:W-:Y:S05]  /*6ce0*/  BRA.DIV UR4, `(.L_x_184) ;  /* 0x0000000604807947 */ /* 0x000fea000b800000 */
[----:B------:R-:W-:-:S13]  /*6cf0*/  ELECT P6, URZ, PT ;  /* 0x00000000003f782f */ /* 0x000fda00038c0000 */
.L_x_201:
[----:B------:R-:W-:Y:S04]  /*6d00*/  BSSY B0, `(.L_x_185) ;  /* 0x0000046000007945 */ /* 0x000fe80003800000 */
[----:B------:R-:W-:Y:S05]  /*6d10*/  @!P6 BRA `(.L_x_186) ;  /* 0x000000040010e947 */ /* 0x000fea0003800000 */
[----:B------:R-:W-:-:S04]  /*6d20*/  LOP3.LUT R18, R18, 0x2, RZ, 0xfc, !PT ;  /* 0x0000000212127812 */ /* 0x000fc800078efcff */
[----:B------:R-:W-:-:S13]  /*6d30*/  ISETP.NE.AND P0, PT, R18, 0x3, PT ;  /* 0x000000031200780c */ /* 0x000fda0003f05270 */
[----:B------:R-:W-:Y:S05]  /*6d40*/  @!P0 BRA `(.L_x_187) ;  /* 0x0000000000048947 */ /* 0x000fea0003800000 */
[----:B------:R-:W-:Y:S01]  /*6d50*/  BPT.TRAP 0x1 ;  /* 0x000000040000795c */ /* 0x000fe20000300000 */
.L_x_187:
[----:B------:R-:W0:Y:S01]  /*6d60*/  S2R R5, SR_CgaCtaId ;  /* 0x0000000000057919 */ /* 0x000e220000008800 */
[----:B------:R-:W-:Y:S02]  /*6d70*/  MOV R0, 0x400 ;  /* 0x0000040000007802 */ /* 0x000fe40000000f00 */
[----:B------:R-:W-:Y:S02]  /*6d80*/  SHF.L.U32 R2, R3, 0x1f, RZ ;  /* 0x0000001f03027819 */ /* 0x000fe400000006ff */
[----:B0-----:R-:W-:-:S05]  /*6d90*/  LEA R5, R5, R0, 0x18 ;  /* 0x0000000005057211 */ /* 0x001fca00078ec0ff */
[----:B------:R-:W-:-:S04]  /*6da0*/  VIADD R5, R5, 0x38 ;  /* 0x0000003805057836 */ /* 0x000fc80000000000 */
[C---:B------:R-:W-:Y:S02]  /*6db0*/  IMAD R7, R8.reuse, 0x8, R5 ;  /* 0x0000000808077824 */ /* 0x040fe400078e0205 */
[----:B------:R-:W-:Y:S02]  /*6dc0*/  VIADD R8, R8, 0x1 ;  /* 0x0000000108087836 */ /* 0x000fe40000000000 */
[----:B------:R-:W0:Y:S03]  /*6dd0*/  SYNCS.PHASECHK.TRANS64.TRYWAIT P0, [R7+URZ], R2 ;  /* 0x00000002070075a7 */ /* 0x000e26000800017f */
[----:B------:R-:W-:-:S04]  /*6de0*/  ISETP.NE.AND P1, PT, R8, 0x7, PT ;  /* 0x000000070800780c */ /* 0x000fc80003f25270 */
[----:B------:R-:W-:Y:S02]  /*6df0*/  SEL R0, RZ, 0x1, P1 ;  /* 0x00000001ff007807 */ /* 0x000fe40000800000 */
[----:B------:R-:W-:Y:S02]  /*6e00*/  SEL R8, R8, RZ, P1 ;  /* 0x000000ff08087207 */ /* 0x000fe40000800000 */
[----:B------:R-:W-:-:S03]  /*6e10*/  LOP3.LUT R9, R3, R0, RZ, 0x3c, !PT ;  /* 0x0000000003097212 */ /* 0x000fc600078e3cff */
[----:B------:R-:W-:Y:S01]  /*6e20*/  IMAD R6, R8, 0x8, R5 ;  /* 0x0000000808067824 */ /* 0x000fe200078e0205 */
[----:B------:R-:W-:Y:S01]  /*6e30*/  SHF.L.U32 R3, R9, 0x1f, RZ ;  /* 0x0000001f09037819 */ /* 0x000fe200000006ff */
[----:B0-----:R-:W-:Y:S06]  /*6e40*/  @!P0 BRA `(.L_x_188) ;  /* 0x0000000400488947 */ /* 0x001fec0003800000 */
.L_x_202:
[----:B------:R-:W1:Y:S01]  /*6e50*/  SYNCS.PHASECHK.TRANS64.TRYWAIT P0, [R6+URZ], R3 ;  /* 0x00000003060075a7 */ /* 0x000e62000800017f */
[----:B------:R-:W-:-:S05]  /*6e60*/  VIADD R0, R8, 0x1 ;  /* 0x0000000108007836 */ /* 0x000fca0000000000 */
[----:B------:R-:W-:-:S04]  /*6e70*/  ISETP.NE.AND P1, PT, R0, 0x7, PT ;  /* 0x000000070000780c */ /* 0x000fc80003f25270 */
[----:B0-----:R-:W-:Y:S02]  /*6e80*/  SEL R2, RZ, 0x1, P1 ;  /* 0x00000001ff027807 */ /* 0x001fe40000800000 */
[----:B------:R-:W-:Y:S02]  /*6e90*/  SEL R0, R0, RZ, P1 ;  /* 0x000000ff00007207 */ /* 0x000fe40000800000 */
[----:B------:R-:W-:-:S03]  /*6ea0*/  LOP3.LUT R9, R9, R2, RZ, 0x3c, !PT ;  /* 0x0000000209097212 */ /* 0x000fc600078e3cff */
[----:B------:R-:W-:Y:S01]  /*6eb0*/  IMAD R7, R0, 0x8, R5 ;  /* 0x0000000800077824 */ /* 0x000fe200078e0205 */
[----:B------:R-:W-:Y:S01]  /*6ec0*/  SHF.L.U32 R4, R9, 0x1f, RZ ;  /* 0x0000001f09047819 */ /* 0x000fe200000006ff */
[----:B-1----:R-:W-:Y:S06]  /*6ed0*/  @!P0 BRA `(.L_x_189) ;  /* 0x0000000400388947 */ /* 0x002fec0003800000 */
.L_x_203:
[----:B------:R-:W1:Y:S01]  /*6ee0*/  SYNCS.PHASECHK.TRANS64.TRYWAIT P0, [R7+URZ], R4 ;  /* 0x00000004070075a7 */ /* 0x000e62000800017f */
[----:B------:R-:W-:-:S05]  /*6ef0*/  VIADD R0, R0, 0x1 ;  /* 0x0000000100007836 */ /* 0x000fca0000000000 */
[----:B------:R-:W-:-:S04]  /*6f00*/  ISETP.NE.AND P1, PT, R0, 0x7, PT ;  /* 0x000000070000780c */ /* 0x000fc80003f25270 */
[----:B------:R-:W-:Y:S02]  /*6f10*/  SEL R2, RZ, 0x1, P1 ;  /* 0x00000001ff027807 */ /* 0x000fe40000800000 */
[----:B------:R-:W-:Y:S02]  /*6f20*/  SEL R0, R0, RZ, P1 ;  /* 0x000000ff00007207 */ /* 0x000fe40000800000 */
[----:B------:R-:W-:-:S03]  /*6f30*/  LOP3.LUT R9, R9, R2, RZ, 0x3c, !PT ;  /* 0x0000000209097212 */ /* 0x000fc600078e3cff */
[----:B0-----:R-:W-:Y:S01]  /*6f40*/  IMAD R6, R0, 0x8, R5 ;  /* 0x0000000800067824 */ /* 0x001fe200078e0205 */
[----:B------:R-:W-:Y:S01]  /*6f50*/  SHF.L.U32 R3, R9, 0x1f, RZ ;  /* 0x0000001f09037819 */ /* 0x000fe200000006ff */
[----:B-1----:R-:W-:Y:S06]  /*6f60*/  @!P0 BRA `(.L_x_190) ;  /* 0x0000000400288947 */ /* 0x002fec0003800000 */
.L_x_204:
        /* <DEDUP_REMOVED lines=9> */
.L_x_205:
        /* <DEDUP_REMOVED lines=9> */
.L_x_206:
[----:B------:R-:W1:Y:S01]  /*7090*/  SYNCS.PHASECHK.TRANS64.TRYWAIT P0, [R6+URZ], R3 ;  /* 0x00000003060075a7 */ /* 0x000e62000800017f */
[----:B------:R-:W-:-:S05]  /*70a0*/  VIADD R0, R0, 0x1 ;  /* 0x0000000100007836 */ /* 0x000fca0000000000 */
[----:B------:R-:W-:-:S04]  /*70b0*/  ISETP.NE.AND P1, PT, R0, 0x7, PT ;  /* 0x000000070000780c */ /* 0x000fc80003f25270 */
[----:B------:R-:W-:Y:S02]  /*70c0*/  SEL R2, RZ, 0x1, P1 ;  /* 0x00000001ff027807 */ /* 0x000fe40000800000 */
[----:B------:R-:W-:Y:S02]  /*70d0*/  SEL R0, R0, RZ, P1 ;  /* 0x000000ff00007207 */ /* 0x000fe40000800000 */
[----:B------:R-:W-:Y:S01]  /*70e0*/  LOP3.LUT R2, R9, R2, RZ, 0x3c, !PT ;  /* 0x0000000209027212 */ /* 0x000fe200078e3cff */
[----:B-1----:R-:W-:Y:S06]  /*70f0*/  @!P0 BRA `(.L_x_193) ;  /* 0x0000000400008947 */ /* 0x002fec0003800000 */
.L_x_207:
[----:B------:R-:W-:Y:S01]  /*7100*/  IMAD R5, R0, 0x8, R5 ;  /* 0x0000000800057824 */ /* 0x000fe200078e0205 */
[----:B------:R-:W-:-:S07]  /*7110*/  SHF.L.U32 R0, R2, 0x1f, RZ ;  /* 0x0000001f02007819 */ /* 0x000fce00000006ff */
.L_x_194:
[----:B--2---:R2:W3:Y:S02]  /*7120*/  SYNCS.PHASECHK.TRANS64.TRYWAIT P0, [R5+URZ], R0 ;  /* 0x00000000050075a7 */ /* 0x0044e4000800017f */
[----:B---3--:R-:W-:Y:S05]  /*7130*/  @!P0 NANOSLEEP.SYNCS 0x989680 ;  /* 0x009896800000895d */ /* 0x008fea0003900000 */
[----:B------:R-:W3:Y:S02]  /*7140*/  @!P0 SYNCS.PHASECHK.TRANS64 P0, [R5+URZ], R0 ;  /* 0x00000000050085a7 */ /* 0x000ee4000800007f */
[----:B---3--:R-:W-:Y:S05]  /*7150*/  @!P0 BRA `(.L_x_194) ;  /* 0xfffffffc00f08947 */ /* 0x008fea000383ffff */
.L_x_186:
[----:B------:R-:W-:Y:S05]  /*7160*/  BSYNC B0 ;  /* 0x0000000000007941 */ /* 0x000fea0003800000 */
.L_x_185:
[----:B------:R-:W-:Y:S05]  /*7170*/  EXIT ;  /* 0x000000000000794d */ /* 0x000fea0003800000 */
.L_x_21:
[----:B-1----:R1:W2:Y:S02]  /*7180*/  SYNCS.PHASECHK.TRANS64.TRYWAIT P1, [R3+URZ], R0 ;  /* 0x00000000030075a7 */ /* 0x0022a4000802017f */
[----:B--2---:R-:W-:Y:S05]  /*7190*/  @!P1 NANOSLEEP.SYNCS 0x989680 ;  /* 0x009896800000995d */ /* 0x004fea0003900000 */
[----:B------:R-:W2:Y:S02]  /*71a0*/  @!P1 SYNCS.PHASECHK.TRANS64 P1, [R3+URZ], R0 ;  /* 0x00000000030095a7 */ /* 0x000ea4000802007f */
[----:B--2---:R-:W-:Y:S05]  /*71b0*/  @!P1 BRA `(.L_x_21) ;  /* 0xfffffffc00f09947 */ /* 0x004fea000383ffff */
[----:B------:R-:W-:Y:S05]  /*71c0*/  BRA `(.L_x_20) ;  /* 0xffffffa400687947 */ /* 0x000fea000383ffff */
.L_x_26:
[----:B-1----:R1:W2:Y:S02]  /*71d0*/  SYNCS.PHASECHK.TRANS64.TRYWAIT P1, [R5+URZ], R4 ;  /* 0x00000004050075a7 */ /* 0x0022a4000802017f */
[----:B--2---:R-:W-:Y:S05]  /*71e0*/  @!P1 NANOSLEEP.SYNCS 0x989680 ;  /* 0x009896800000995d */ /* 0x004fea0003900000 */
[----:B------:R-:W2:Y:S02]  /*71f0*/  @!P1 SYNCS.PHASECHK.TRANS64 P1, [R5+URZ], R4 ;  /* 0x00000004050095a7 */ /* 0x000ea4000802007f */
[----:B--2---:R-:W-:Y:S05]  /*7200*/  @!P1 BRA `(.L_x_26) ;  /* 0xfffffffc00f09947 */ /* 0x004fea000383ffff */
[----:B------:R-:W-:Y:S05]  /*7210*/  BRA `(.L_x_25) ;  /* 0xffffffa800447947 */ /* 0x000fea000383ffff */
.L_x_173:
[----:B------:R-:W-:Y:S01]  /*7220*/  BSSY B1, `(.L_x_195) ;  /* 0x0000006000017945 */ /* 0x000fe20003800000 */
[----:B------:R-:W-:-:S07]  /*7230*/  IMAD.MOV.U32 R15, RZ, RZ, -0x1 ;  /* 0xffffffffff0f7424 */ /* 0x000fce00078e00ff */
[----:B------:R-:W-:Y:S05]  /*7240*/  WARPSYNC.COLLECTIVE R15, `(.L_x_196) ;  /* 0x000000000f0c7348 */ /* 0x000fea0003c00000 */
[----:B------:R-:W-:Y:S02]  /*7250*/  ELECT P6, UR62, PT ;  /* 0x00000000003e782f */ /* 0x000fe400038c0000 */
[----:B------:R-:W-:Y:S01]  /*7260*/  MOV R14, UR62 ;  /* 0x0000003e000e7c02 */ /* 0x000fe20008000f00 */
[----:B------:R-:W-:Y:S10]  /*7270*/  ENDCOLLECTIVE ;  /* 0x000000000000791b */ /* 0x000ff40003800000 */
.L_x_196:
[----:B------:R-:W-:Y:S05]  /*7280*/  BSYNC B1 ;  /* 0x0000000000017941 */ /* 0x000fea0003800000 */
.L_x_195:
[----:B------:R-:W-:Y:S05]  /*7290*/  BRA `(.L_x_197) ;  /* 0xffffffec00c47947 */ /* 0x000fea000383ffff */
.L_x_176:
[----:B0-----:R0:W1:Y:S02]  /*72a0*/  SYNCS.PHASECHK.TRANS64.TRYWAIT P0, [R20+URZ+0x38], R7 ;  /* 0x00003807140075a7 */ /* 0x001064000800017f */
[----:B-1----:R-:W-:Y:S05]  /*72b0*/  @!P0 NANOSLEEP.SYNCS 0x989680 ;  /* 0x009896800000895d */ /* 0x002fea0003900000 */
[----:B------:R-:W1:Y:S02]  /*72c0*/  @!P0 SYNCS.PHASECHK.TRANS64 P0, [R20+URZ+0x38], R7 ;  /* 0x00003807140085a7 */ /* 0x000e64000800007f */
[----:B-1----:R-:W-:Y:S05]  /*72d0*/  @!P0 BRA `(.L_x_176) ;  /* 0xfffffffc00f08947 */ /* 0x002fea000383ffff */
[----:B------:R-:W-:Y:S05]  /*72e0*/  BRA `(.L_x_198) ;  /* 0xfffffff000047947 */ /* 0x000fea000383ffff */
.L_x_184:
[----:B------:R-:W-:Y:S01]  /*72f0*/  BSSY B0, `(.L_x_199) ;  /* 0x0000006000007945 */ /* 0x000fe20003800000 */
[----:B------:R-:W-:-:S07]  /*7300*/  IMAD.MOV.U32 R15, RZ, RZ, -0x1 ;  /* 0xffffffffff0f7424 */ /* 0x000fce00078e00ff */
[----:B------:R-:W-:Y:S05]  /*7310*/  WARPSYNC.COLLECTIVE R15, `(.L_x_200) ;  /* 0x000000000f0c7348 */ /* 0x000fea0003c00000 */
[----:B------:R-:W-:Y:S02]  /*7320*/  ELECT P6, UR62, PT ;  /* 0x00000000003e782f */ /* 0x000fe400038c0000 */
[----:B------:R-:W-:Y:S01]  /*7330*/  MOV R14, UR62 ;  /* 0x0000003e000e7c02 */ /* 0x000fe20008000f00 */
[----:B------:R-:W-:Y:S10]  /*7340*/  ENDCOLLECTIVE ;  /* 0x000000000000791b */ /* 0x000ff40003800000 */
.L_x_200:
[----:B------:R-:W-:Y:S05]  /*7350*/  BSYNC B0 ;  /* 0x0000000000007941 */ /* 0x000fea0003800000 */
.L_x_199:
[----:B------:R-:W-:Y:S05]  /*7360*/  BRA `(.L_x_201) ;  /* 0xfffffff800647947 */ /* 0x000fea000383ffff */
.L_x_188:
[----:B0-----:R0:W1:Y:S02]  /*7370*/  SYNCS.PHASECHK.TRANS64.TRYWAIT P0, [R7+URZ], R2 ;  /* 0x00000002070075a7 */ /* 0x001064000800017f */
[----:B-1----:R-:W-:Y:S05]  /*7380*/  @!P0 NANOSLEEP.SYNCS 0x989680 ;  /* 0x009896800000895d */ /* 0x002fea0003900000 */
[----:B------:R-:W1:Y:S02]  /*7390*/  @!P0 SYNCS.PHASECHK.TRANS64 P0, [R7+URZ], R2 ;  /* 0x00000002070085a7 */ /* 0x000e64000800007f */
[----:B-1----:R-:W-:Y:S05]  /*73a0*/  @!P0 BRA `(.L_x_188) ;  /* 0xfffffffc00f08947 */ /* 0x002fea000383ffff */
[----:B------:R-:W-:Y:S05]  /*73b0*/  BRA `(.L_x_202) ;  /* 0xfffffff800a47947 */ /* 0x000fea000383ffff */
.L_x_189:
[----:B0-----:R0:W1:Y:S02]  /*73c0*/  SYNCS.PHASECHK.TRANS64.TRYWAIT P0, [R6+URZ], R3 ;  /* 0x00000003060075a7 */ /* 0x001064000800017f */
[----:B-1----:R-:W-:Y:S05]  /*73d0*/  @!P0 NANOSLEEP.SYNCS 0x989680 ;  /* 0x009896800000895d */ /* 0x002fea0003900000 */
[----:B------:R-:W1:Y:S02]  /*73e0*/  @!P0 SYNCS.PHASECHK.TRANS64 P0, [R6+URZ], R3 ;  /* 0x00000003060085a7 */ /* 0x000e64000800007f */
[----:B-1----:R-:W-:Y:S05]  /*73f0*/  @!P0 BRA `(.L_x_189) ;  /* 0xfffffffc00f08947 */ /* 0x002fea000383ffff */
[----:B------:R-:W-:Y:S05]  /*7400*/  BRA `(.L_x_203) ;  /* 0xfffffff800b47947 */ /* 0x000fea000383ffff */
.L_x_190:
[----:B0-----:R0:W1:Y:S02]  /*7410*/  SYNCS.PHASECHK.TRANS64.TRYWAIT P0, [R7+URZ], R4 ;  /* 0x00000004070075a7 */ /* 0x001064000800017f */
[----:B-1----:R-:W-:Y:S05]  /*7420*/  @!P0 NANOSLEEP.SYNCS 0x989680 ;  /* 0x009896800000895d */ /* 0x002fea0003900000 */
[----:B------:R-:W1:Y:S02]  /*7430*/  @!P0 SYNCS.PHASECHK.TRANS64 P0, [R7+URZ], R4 ;  /* 0x00000004070085a7 */ /* 0x000e64000800007f */
[----:B-1----:R-:W-:Y:S05]  /*7440*/  @!P0 BRA `(.L_x_190) ;  /* 0xfffffffc00f08947 */ /* 0x002fea000383ffff */
[----:B------:R-:W-:Y:S05]  /*7450*/  BRA `(.L_x_204) ;  /* 0xfffffff800c47947 */ /* 0x000fea000383ffff */
.L_x_191:
[----:B0-----:R0:W1:Y:S02]  /*7460*/  SYNCS.PHASECHK.TRANS64.TRYWAIT P0, [R6+URZ], R3 ;  /* 0x00000003060075a7 */ /* 0x001064000800017f */
[----:B-1----:R-:W-:Y:S05]  /*7470*/  @!P0 NANOSLEEP.SYNCS 0x989680 ;  /* 0x009896800000895d */ /* 0x002fea0003900000 */
[----:B------:R-:W1:Y:S02]  /*7480*/  @!P0 SYNCS.PHASECHK.TRANS64 P0, [R6+URZ], R3 ;  /* 0x00000003060085a7 */ /* 0x000e64000800007f */
[----:B-1----:R-:W-:Y:S05]  /*7490*/  @!P0 BRA `(.L_x_191) ;  /* 0xfffffffc00f08947 */ /* 0x002fea000383ffff */
[----:B------:R-:W-:Y:S05]  /*74a0*/  BRA `(.L_x_205) ;  /* 0xfffffff800d47947 */ /* 0x000fea000383ffff */
.L_x_192:
[----:B0-----:R0:W1:Y:S02]  /*74b0*/  SYNCS.PHASECHK.TRANS64.TRYWAIT P0, [R7+URZ], R4 ;  /* 0x00000004070075a7 */ /* 0x001064000800017f */
[----:B-1----:R-:W-:Y:S05]  /*74c0*/  @!P0 NANOSLEEP.SYNCS 0x989680 ;  /* 0x009896800000895d */ /* 0x002fea0003900000 */
[----:B------:R-:W1:Y:S02]  /*74d0*/  @!P0 SYNCS.PHASECHK.TRANS64 P0, [R7+URZ], R4 ;  /* 0x00000004070085a7 */ /* 0x000e64000800007f */
[----:B-1----:R-:W-:Y:S05]  /*74e0*/  @!P0 BRA `(.L_x_192) ;  /* 0xfffffffc00f08947 */ /* 0x002fea000383ffff */
[----:B------:R-:W-:Y:S05]  /*74f0*/  BRA `(.L_x_206) ;  /* 0xfffffff800e47947 */ /* 0x000fea000383ffff */
.L_x_193:
[----:B-1----:R1:W2:Y:S02]  /*7500*/  SYNCS.PHASECHK.TRANS64.TRYWAIT P0, [R6+URZ], R3 ;  /* 0x00000003060075a7 */ /* 0x0022a4000800017f */
[----:B--2---:R-:W-:Y:S05]  /*7510*/  @!P0 NANOSLEEP.SYNCS 0x989680 ;  /* 0x009896800000895d */ /* 0x004fea0003900000 */
[----:B------:R-:W2:Y:S02]  /*7520*/  @!P0 SYNCS.PHASECHK.TRANS64 P0, [R6+URZ], R3 ;  /* 0x00000003060085a7 */ /* 0x000ea4000800007f */
[----:B--2---:R-:W-:Y:S05]  /*7530*/  @!P0 BRA `(.L_x_193) ;  /* 0xfffffffc00f08947 */ /* 0x004fea000383ffff */
[----:B------:R-:W-:Y:S05]  /*7540*/  BRA `(.L_x_207) ;  /* 0xfffffff800ec7947 */ /* 0x000fea000383ffff */
.L_x_208:
[----:B------:R-:W-:-:S00]  /*7550*/  BRA `(.L_x_208) ;  /* 0xfffffffc00fc7947 */ /* 0x000fc0000383ffff */
[----:B------:R-:W-:-:S00]  /*7560*/  NOP ;  /* 0x0000000000007918 */ /* 0x000fc00000000000 */
        /* <DEDUP_REMOVED lines=9> */
.L_x_209:


//--------------------- .nv.global.init           --------------------------
	.section	.nv.global.init,"aw",@progbits
.nv.global.init:
	.type		$str$22,@object
	.size		$str$22,($str$23 - $str$22)
$str$22:
        /*0000*/ 	.byte	0x6b, 0x5f, 0x74, 0x69, 0x6c, 0x65, 0x5f, 0x63, 0x6f, 0x75, 0x6e, 0x74, 0x20, 0x3e, 0x3d, 0x20
        /*0010*/ 	.byte	0x31, 0x00
	.type		$str$23,@object
	.size		$str$23,(__unnamed_1 - $str$23)
$str$23:
        /*0012*/ 	.byte	0x2f, 0x74, 0x6d, 0x70, 0x2f, 0x63, 0x75, 0x74, 0x6c, 0x61, 0x73, 0x73, 0x5f, 0x73, 0x77, 0x65
        /*0022*/ 	.byte	0x65, 0x70, 0x5f, 0x73, 0x72, 0x63, 0x2f, 0x69, 0x6e, 0x63, 0x6c, 0x75, 0x64, 0x65, 0x2f, 0x63
        /*0032*/ 	.byte	0x75, 0x74, 0x6c, 0x61, 0x73, 0x73, 0x2f, 0x67, 0x65, 0x6d, 0x6d, 0x2f, 0x63, 0x6f, 0x6c, 0x6c
        /*0042*/ 	.byte	0x65, 0x63, 0x74, 0x69, 0x76, 0x65, 0x2f, 0x73, 0x6d, 0x39, 0x30, 0x5f, 0x6d, 0x6d, 0x61, 0x5f
        /*0052*/ 	.byte	0x74, 0x6d, 0x61, 0x5f, 0x67, 0x6d, 0x6d, 0x61, 0x5f, 0x73, 0x73, 0x5f, 0x77, 0x61, 0x72, 0x70
        /*0062*/ 	.byte	0x73, 0x70, 0x65, 0x63, 0x69, 0x61, 0x6c, 0x69, 0x7a, 0x65, 0x64, 0x2e, 0x68, 0x70, 0x70, 0x00
	.type		__unnamed_1,@object
	.size		__unnamed_1,(.L_0 - __unnamed_1)
__unnamed_1:
        /*0072*/ 	.byte	0x76, 0x6f, 0x69, 0x64, 0x20, 0x63, 0x75, 0x74, 0x6c, 0x61, 0x73, 0x73, 0x3a, 0x3a, 0x67, 0x65
        /* <DEDUP_REMOVED lines=172> */
        /*0b42*/ 	.byte	0x74, 0x65, 0x3a, 0x3a, 0x69, 0x64, 0x65, 0x6e, 0x74, 0x69, 0x74, 0x79, 0x5d, 0x00
.L_0:


//--------------------- .nv.shared._ZN7cutlass13device_kernelINS_4gemm6kernel13GemmUniversalIN4cute5tupleIJiiiiEEENS1_10collective13CollectiveMmaINS1_34MainloopSm90TmaGmmaWarpSpecializedILi7ENS5_IJNS4_1CILi1EEENSA_ILi2EEESB_EEENS1_35KernelTmaWarpSpecializedCooperativeEEENS5_IJNSA_ILi128EEESG_SG_EEEaNS5_IJlSB_lEEEaSI_NS4_8TiledMMAINS4_8MMA_AtomIJNS4_4SM904GMMA27MMA_64x128x32_S32S8S8_SS_TNEEEENS4_6LayoutINS5_IJSC_SB_SB_EEENS5_IJSB_NSA_ILi0EEESR_EEEEENS5_IJNS4_10UnderscoreESU_SU_EEEEENS4_23SM90_TMA_LOAD_MULTICASTENS4_14ComposedLayoutINS4_7SwizzleILi3ELi4ELi3EEENS4_18smem_ptr_flag_bitsILi8EEENSP_INS5_IJNSA_ILi8EEESG_EEENS5_IJSG_SB_EEEEEEEvNS4_8identityENS4_13SM90_TMA_LOADES17_vS18_EENS_8epilogue10collective6detail29Sm90TmaWarpSpecializedAdapterINS1C_15DefaultEpilogueIaSI_SI_NS1B_6thread17LinearCombinationIaLi1EiiLNS1G_9ScaleType4KindE0ELNS_15FloatRoundStyleE2EaEENS1_15EpilogueDefaultEEEEEvvEEEEvNT_6ParamsE --------------------------
	.section	.nv.shared._ZN7cutlass13device_kernelINS_4gemm6kernel13GemmUniversalIN4cute5tupleIJiiiiEEENS1_10collective13CollectiveMmaINS1_34MainloopSm90TmaGmmaWarpSpecializedILi7ENS5_IJNS4_1CILi1EEENSA_ILi2EEESB_EEENS1_35KernelTmaWarpSpecializedCooperativeEEENS5_IJNSA_ILi128EEESG_SG_EEEaNS5_IJlSB_lEEEaSI_NS4_8TiledMMAINS4_8MMA_AtomIJNS4_4SM904GMMA27MMA_64x128x32_S32S8S8_SS_TNEEEENS4_6LayoutINS5_IJSC_SB_SB_EEENS5_IJSB_NSA_ILi0EEESR_EEEEENS5_IJNS4_10UnderscoreESU_SU_EEEEENS4_23SM90_TMA_LOAD_MULTICASTENS4_14ComposedLayoutINS4_7SwizzleILi3ELi4ELi3EEENS4_18smem_ptr_flag_bitsILi8EEENSP_INS5_IJNSA_ILi8EEESG_EEENS5_IJSG_SB_EEEEEEEvNS4_8identityENS4_13SM90_TMA_LOADES17_vS18_EENS_8epilogue10collective6detail29Sm90TmaWarpSpecializedAdapterINS1C_15DefaultEpilogueIaSI_SI_NS1B_6thread17LinearCombinationIaLi1EiiLNS1G_9ScaleType4KindE0ELNS_15FloatRoundStyleE2EaEENS1_15EpilogueDefaultEEEEEvvEEEEvNT_6ParamsE,"aw",@nobits
	.sectionflags	@""
	.align	16
	.zero		1024


//--------------------- .nv.shared.reserved.0     --------------------------
	.section	.nv.shared.reserved.0,"aw",@nobits
	.weak		__nv_reservedSMEM_offset_0_alias
	.size		__nv_reservedSMEM_offset_0_alias, 0, 0
	.other		__nv_reservedSMEM_offset_0_alias,@"STO_CUDA_RESERVED_SHARED STV_DEFAULT"
__nv_reservedSMEM_offset_0_alias:
	.zero		0


//--------------------- .nv.global                --------------------------
	.section	.nv.global,"aw",@nobits
.nv.global:
	.type		_ZN39_INTERNAL_691e90e7_4_k_cu_ecc0e3bc_41754cute1_E,@object
	.size		_ZN39_INTERNAL_691e90e7_4_k_cu_ecc0e3bc_41754cute1_E,(_ZN39_INTERNAL_691e90e7_4_k_cu_ecc0e3bc_41754cuda3std3__45__cpo6cbeginE - _ZN39_INTERNAL_691e90e7_4_k_cu_ecc0e3bc_41754cute1_E)
_ZN39_INTERNAL_691e90e7_4_k_cu_ecc0e3bc_41754cute1_E:
	.zero		1
	.type		_ZN39_INTERNAL_691e90e7_4_k_cu_ecc0e3bc_41754cuda3std3__45__cpo6cbeginE,@object
	.size		_ZN39_INTERNAL_691e90e7_4_k_cu_ecc0e3bc_41754cuda3std3__45__cpo6cbeginE,(_ZN39_INTERNAL_691e90e7_4_k_cu_ecc0e3bc_41754cuda3std3__48in_placeE - _ZN39_INTERNAL_691e90e7_4_k_cu_ecc0e3bc_41754cuda3std3__45__cpo6cbeginE)
_ZN39_INTERNAL_691e90e7_4_k_cu_ecc0e3bc_41754cuda3std3__45__cpo6cbeginE:
	.zero		1
	.type		_ZN39_INTERNAL_691e90e7_4_k_cu_ecc0e3bc_41754cuda3std3__48in_placeE,@object
	.size		_ZN39_INTERNAL_691e90e7_4_k_cu_ecc0e3bc_41754cuda3std3__48in_placeE,(_ZN39_INTERNAL_691e90e7_4_k_cu_ecc0e3bc_41754cuda3std6ranges3__45__cpo9iter_moveE - _ZN39_INTERNAL_691e90e7_4_k_cu_ecc0e3bc_41754cuda3std3__48in_placeE)
_ZN39_INTERNAL_691e90e7_4_k_cu_ecc0e3bc_41754cuda3std3__48in_placeE:
	.zero		1
	.type		_ZN39_INTERNAL_691e90e7_4_k_cu_ecc0e3bc_41754cuda3std6ranges3__45__cpo9iter_moveE,@object
	.size		_ZN39_INTERNAL_691e90e7_4_k_cu_ecc0e3bc_41754cuda3std6ranges3__45__cpo9iter_moveE,(_ZN39_INTERNAL_691e90e7_4_k_cu_ecc0e3bc_41754cuda3std3__45__cpo5beginE - _ZN39_INTERNAL_691e90e7_4_k_cu_ecc0e3bc_41754cuda3std6ranges3__45__cpo9iter_moveE)
_ZN39_INTERNAL_691e90e7_4_k_cu_ecc0e3bc_41754cuda3std6ranges3__45__cpo9iter_moveE:
	.zero		1
	.type		_ZN39_INTERNAL_691e90e7_4_k_cu_ecc0e3bc_41754cuda3std3__45__cpo5beginE,@object
	.size		_ZN39_INTERNAL_691e90e7_4_k_cu_ecc0e3bc_41754cuda3std3__45__cpo5beginE,(_ZN39_INTERNAL_691e90e7_4_k_cu_ecc0e3bc_41754cuda3std3__441_GLOBAL__N__691e90e7_4_k_cu_ecc0e3bc_41756ignoreE - _ZN39_INTERNAL_691e90e7_4_k_cu_ecc0e3bc_41754cuda3std3__45__cpo5beginE)
_ZN39_INTERNAL_691e90e7_4_k_cu_ecc0e3bc_41754cuda3std3__45__cpo5beginE:
	.zero		1
	.type		_ZN39_INTERNAL_691e90e7_4_k_cu_ecc0e3bc_41754cuda3std3__441_GLOBAL__N__691e90e7_4_k_cu_ecc0e3bc_41756ignoreE,@object
	.size		_ZN39_INTERNAL_691e90e7_4_k_cu_ecc0e3bc_41754cuda3std3__441_GLOBAL__N__691e90e7_4_k_cu_ecc0e3bc_41756ignoreE,(_ZN39_INTERNAL_691e90e7_4_k_cu_ecc0e3bc_41754cute7productE - _ZN39_INTERNAL_691e90e7_4_k_cu_ecc0e3bc_41754cuda3std3__441_GLOBAL__N__691e90e7_4_k_cu_ecc0e3bc_41756ignoreE)
_ZN39_INTERNAL_691e90e7_4_k_cu_ecc0e3bc_41754cuda3std3__441_GLOBAL__N__691e90e7_4_k_cu_ecc0e3bc_41756ignoreE:
	.zero		1
	.type		_ZN39_INTERNAL_691e90e7_4_k_cu_ecc0e3bc_41754cute7productE,@object
	.size		_ZN39_INTERNAL_691e90e7_4_k_cu_ecc0e3bc_41754cute7productE,(_ZN39_INTERNAL_691e90e7_4_k_cu_ecc0e3bc_41754cuda3std3__45__cpo3endE - _ZN39_INTERNAL_691e90e7_4_k_cu_ecc0e3bc_41754cute7productE)
_ZN39_INTERNAL_691e90e7_4_k_cu_ecc0e3bc_41754cute7productE:
	.zero		1
	.type		_ZN39_INTERNAL_691e90e7_4_k_cu_ecc0e3bc_41754cuda3std3__45__cpo3endE,@object
	.size		_ZN39_INTERNAL_691e90e7_4_k_cu_ecc0e3bc_41754cuda3std3__45__cpo3endE,(_ZN39_INTERNAL_691e90e7_4_k_cu_ecc0e3bc_41754cuda3std3__419piecewise_constructE - _ZN39_INTERNAL_691e90e7_4_k_cu_ecc0e3bc_41754cuda3std3__45__cpo3endE)
_ZN39_INTERNAL_691e90e7_4_k_cu_ecc0e3bc_41754cuda3std3__45__cpo3endE:
	.zero		1
	.type		_ZN39_INTERNAL_691e90e7_4_k_cu_ecc0e3bc_41754cuda3std3__419piecewise_constructE,@object
	.size		_ZN39_INTERNAL_691e90e7_4_k_cu_ecc0e3bc_41754cuda3std3__419piecewise_constructE,(_ZN39_INTERNAL_691e90e7_4_k_cu_ecc0e3bc_41754cuda3std3__45__cpo4cendE - _ZN39_INTERNAL_691e90e7_4_k_cu_ecc0e3bc_41754cuda3std3__419piecewise_constructE)
_ZN39_INTERNAL_691e90e7_4_k_cu_ecc0e3bc_41754cuda3std3__419piecewise_constructE:
	.zero		1
	.type		_ZN39_INTERNAL_691e90e7_4_k_cu_ecc0e3bc_41754cuda3std3__45__cpo4cendE,@object
	.size		_ZN39_INTERNAL_691e90e7_4_k_cu_ecc0e3bc_41754cuda3std3__45__cpo4cendE,(_ZN39_INTERNAL_691e90e7_4_k_cu_ecc0e3bc_41754cuda3std6ranges3__45__cpo4swapE - _ZN39_INTERNAL_691e90e7_4_k_cu_ecc0e3bc_41754cuda3std3__45__cpo4cendE)
_ZN39_INTERNAL_691e90e7_4_k_cu_ecc0e3bc_41754cuda3std3__45__cpo4cendE:
	.zero		1
	.type		_ZN39_INTERNAL_691e90e7_4_k_cu_ecc0e3bc_41754cuda3std6ranges3__45__cpo4swapE,@object
	.size		_ZN39_INTERNAL_691e90e7_4_k_cu_ecc0e3bc_41754cuda3std6ranges3__45__cpo4swapE,(.L_8 - _ZN39_INTERNAL_691e90e7_4_k_cu_ecc0e3bc_41754cuda3std6ranges3__45__cpo4swapE)
_ZN39_INTERNAL_691e90e7_4_k_cu_ecc0e3bc_41754cuda3std6ranges3__45__cpo4swapE:
	.zero		1
.L_8:


//--------------------- .nv.constant0._ZN7cutlass13device_kernelINS_4gemm6kernel13GemmUniversalIN4cute5tupleIJiiiiEEENS1_10collective13CollectiveMmaINS1_34MainloopSm90TmaGmmaWarpSpecializedILi7ENS5_IJNS4_1CILi1EEENSA_ILi2EEESB_EEENS1_35KernelTmaWarpSpecializedCooperativeEEENS5_IJNSA_ILi128EEESG_SG_EEEaNS5_IJlSB_lEEEaSI_NS4_8TiledMMAINS4_8MMA_AtomIJNS4_4SM904GMMA27MMA_64x128x32_S32S8S8_SS_TNEEEENS4_6LayoutINS5_IJSC_SB_SB_EEENS5_IJSB_NSA_ILi0EEESR_EEEEENS5_IJNS4_10UnderscoreESU_SU_EEEEENS4_23SM90_TMA_LOAD_MULTICASTENS4_14ComposedLayoutINS4_7SwizzleILi3ELi4ELi3EEENS4_18smem_ptr_flag_bitsILi8EEENSP_INS5_IJNSA_ILi8EEESG_EEENS5_IJSG_SB_EEEEEEEvNS4_8identityENS4_13SM90_TMA_LOADES17_vS18_EENS_8epilogue10collective6detail29Sm90TmaWarpSpecializedAdapterINS1C_15DefaultEpilogueIaSI_SI_NS1B_6thread17LinearCombinationIaLi1EiiLNS1G_9ScaleType4KindE0ELNS_15FloatRoundStyleE2EaEENS1_15EpilogueDefaultEEEEEvvEEEEvNT_6ParamsE --------------------------
	.section	.nv.constant0._ZN7cutlass13device_kernelINS_4gemm6kernel13GemmUniversalIN4cute5tupleIJiiiiEEENS1_10collective13CollectiveMmaINS1_34MainloopSm90TmaGmmaWarpSpecializedILi7ENS5_IJNS4_1CILi1EEENSA_ILi2EEESB_EEENS1_35KernelTmaWarpSpecializedCooperativeEEENS5_IJNSA_ILi128EEESG_SG_EEEaNS5_IJlSB_lEEEaSI_NS4_8TiledMMAINS4_8MMA_AtomIJNS4_4SM904GMMA27MMA_64x128x32_S32S8S8_SS_TNEEEENS4_6LayoutINS5_IJSC_SB_SB_EEENS5_IJSB_NSA_ILi0EEESR_EEEEENS5_IJNS4_10UnderscoreESU_SU_EEEEENS4_23SM90_TMA_LOAD_MULTICASTENS4_14ComposedLayoutINS4_7SwizzleILi3ELi4ELi3EEENS4_18smem_ptr_flag_bitsILi8EEENSP_INS5_IJNSA_ILi8EEESG_EEENS5_IJSG_SB_EEEEEEEvNS4_8identityENS4_13SM90_TMA_LOADES17_vS18_EENS_8epilogue10collective6detail29Sm90TmaWarpSpecializedAdapterINS1C_15DefaultEpilogueIaSI_SI_NS1B_6thread17LinearCombinationIaLi1EiiLNS1G_9ScaleType4KindE0ELNS_15FloatRoundStyleE2EaEENS1_15EpilogueDefaultEEEEEvvEEEEvNT_6ParamsE,"a",@progbits
	.sectionflags	@""
	.align	4
.nv.constant0._ZN7cutlass13device_kernelINS_4gemm6kernel13GemmUniversalIN4cute5tupleIJiiiiEEENS1_10collective13CollectiveMmaINS1_34MainloopSm90TmaGmmaWarpSpecializedILi7ENS5_IJNS4_1CILi1EEENSA_ILi2EEESB_EEENS1_35KernelTmaWarpSpecializedCooperativeEEENS5_IJNSA_ILi128EEESG_SG_EEEaNS5_IJlSB_lEEEaSI_NS4_8TiledMMAINS4_8MMA_AtomIJNS4_4SM904GMMA27MMA_64x128x32_S32S8S8_SS_TNEEEENS4_6LayoutINS5_IJSC_SB_SB_EEENS5_IJSB_NSA_ILi0EEESR_EEEEENS5_IJNS4_10UnderscoreESU_SU_EEEEENS4_23SM90_TMA_LOAD_MULTICASTENS4_14ComposedLayoutINS4_7SwizzleILi3ELi4ELi3EEENS4_18smem_ptr_flag_bitsILi8EEENSP_INS5_IJNSA_ILi8EEESG_EEENS5_IJSG_SB_EEEEEEEvNS4_8identityENS4_13SM90_TMA_LOADES17_vS18_EENS_8epilogue10collective6detail29Sm90TmaWarpSpecializedAdapterINS1C_15DefaultEpilogueIaSI_SI_NS1B_6thread17LinearCombinationIaLi1EiiLNS1G_9ScaleType4KindE0ELNS_15FloatRoundStyleE2EaEENS1_15EpilogueDefaultEEEEEvvEEEEvNT_6ParamsE:
	.zero		1664


//--------------------- SYMBOLS --------------------------

	.type		.nv.reservedSmem.offset0,@object
	.size		.nv.reservedSmem.offset0,0x4
	.type		__assertfail,@function
